//
// Generated by NVIDIA NVVM Compiler
//
// Compiler Build ID: CL-36424714
// Cuda compilation tools, release 13.0, V13.0.88
// Based on NVVM 20.0.0
//

.version 9.0
.target sm_100
.address_size 64

	// .globl	_Z10initkerneli
.extern .func  (.param .b64 func_retval0) malloc
(
	.param .b64 malloc_param_0
)
;
.global .align 4 .b8 precalc_xorwow_matrix[102400];
.global .align 4 .b8 precalc_xorwow_offset_matrix[102400];
.global .align 4 .b8 mrg32k3aM1[2304];
.global .align 4 .b8 mrg32k3aM2[2304];
.global .align 4 .b8 mrg32k3aM1SubSeq[2016];
.global .align 4 .b8 mrg32k3aM2SubSeq[2016];
.global .align 4 .b8 mrg32k3aM1Seq[2304];
.global .align 4 .b8 mrg32k3aM2Seq[2304];
.const .align 8 .b8 __cr_lgamma_table[72];
.global .align 8 .b8 states[32];
.const .align 4 .f32 m = 0f3F026E98;
.const .align 4 .f32 gamma_ = 0f3F800000;
.const .align 4 .f32 a = 0f41C78000;
.const .align 4 .f32 omega = 0f413EE148;
.const .align 4 .f32 f = 0fC11CF5C3;
.const .align 4 .f32 D;
.const .align 4 .f32 xi;
.const .align 4 .f32 dt = 0f3B094C44;
.const .align 4 .u32 periods = 1000;
.const .align 4 .u32 steps_per_period = 800;
.const .align 4 .u32 steps_per_kernel_call = 200;
.shared .align 4 .b8 data[192];
.global .align 4 .b8 __cudart_i2opi_f[24] = {65, 144, 67, 60, 153, 149, 98, 219, 192, 221, 52, 245, 209, 87, 39, 252, 41, 21, 68, 78, 110, 131, 249, 162};

.visible .entry _Z10initkerneli(
	.param .u32 _Z10initkerneli_param_0
)
{
	.reg .pred 	%p<25>;
	.reg .b32 	%r<411>;
	.reg .b64 	%rd<19>;

	ld.param.u32 	%r182, [_Z10initkerneli_param_0];
	mov.u32 	%r183, %tid.x;
	mov.u32 	%r184, %ctaid.x;
	mov.u32 	%r185, %ntid.x;
	mad.lo.s32 	%r186, %r184, %r185, %r183;
	{ // callseq 0, 0
	.param .b64 param0;
	st.param.b64 	[param0], 48;
	.param .b64 retval0;
	call.uni (retval0), 
	malloc, 
	(
	param0
	);
	ld.param.b64 	%rd8, [retval0];
	} // callseq 0
	cvt.s64.s32 	%rd2, %r186;
	xor.b32  	%r187, %r182, -1429050551;
	mul.lo.s32 	%r188, %r187, 1099087573;
	setp.gt.s32 	%p1, %r182, -1;
	selp.b32 	%r189, -644748465, -1947113066, %p1;
	add.s32 	%r190, %r189, %r188;
	add.s32 	%r191, %r190, 6615241;
	add.s32 	%r192, %r188, 123456789;
	st.v2.u32 	[%rd8], {%r191, %r192};
	xor.b32  	%r193, %r188, 362436069;
	add.s32 	%r194, %r189, 521288629;
	st.v2.u32 	[%rd8+8], {%r193, %r194};
	xor.b32  	%r195, %r189, 88675123;
	add.s32 	%r196, %r188, 5783321;
	st.v2.u32 	[%rd8+16], {%r195, %r196};
	setp.eq.s32 	%p2, %r186, 0;
	@%p2 bra 	$L__BB0_42;
	mov.b32 	%r317, 0;
	mov.u64 	%rd10, precalc_xorwow_matrix;
	mov.u64 	%rd18, %rd2;
$L__BB0_2:
	and.b64  	%rd4, %rd18, 3;
	setp.eq.s64 	%p3, %rd4, 0;
	@%p3 bra 	$L__BB0_41;
	mul.wide.u32 	%rd9, %r317, 3200;
	add.s64 	%rd5, %rd10, %rd9;
	cvt.u32.u64 	%r2, %rd4;
	mov.b32 	%r318, 0;
$L__BB0_4:
	mov.b32 	%r331, 0;
	mov.u32 	%r332, %r331;
	mov.u32 	%r333, %r331;
	mov.u32 	%r334, %r331;
	mov.u32 	%r335, %r331;
	mov.u32 	%r324, %r331;
$L__BB0_5:
	mul.wide.u32 	%rd11, %r324, 4;
	add.s64 	%rd12, %rd8, %rd11;
	ld.u32 	%r10, [%rd12+4];
	shl.b32 	%r11, %r324, 5;
	mov.b32 	%r330, 0;
$L__BB0_6:
	.pragma "nounroll";
	shr.u32 	%r201, %r10, %r330;
	and.b32  	%r202, %r201, 1;
	setp.eq.b32 	%p4, %r202, 1;
	not.pred 	%p5, %p4;
	add.s32 	%r203, %r11, %r330;
	mul.lo.s32 	%r204, %r203, 5;
	mul.wide.u32 	%rd13, %r204, 4;
	add.s64 	%rd6, %rd5, %rd13;
	@%p5 bra 	$L__BB0_8;
	ld.global.u32 	%r205, [%rd6];
	xor.b32  	%r335, %r335, %r205;
	ld.global.u32 	%r206, [%rd6+4];
	xor.b32  	%r334, %r334, %r206;
	ld.global.u32 	%r207, [%rd6+8];
	xor.b32  	%r333, %r333, %r207;
	ld.global.u32 	%r208, [%rd6+12];
	xor.b32  	%r332, %r332, %r208;
	ld.global.u32 	%r209, [%rd6+16];
	xor.b32  	%r331, %r331, %r209;
$L__BB0_8:
	and.b32  	%r211, %r201, 2;
	setp.eq.s32 	%p6, %r211, 0;
	@%p6 bra 	$L__BB0_10;
	ld.global.u32 	%r212, [%rd6+20];
	xor.b32  	%r335, %r335, %r212;
	ld.global.u32 	%r213, [%rd6+24];
	xor.b32  	%r334, %r334, %r213;
	ld.global.u32 	%r214, [%rd6+28];
	xor.b32  	%r333, %r333, %r214;
	ld.global.u32 	%r215, [%rd6+32];
	xor.b32  	%r332, %r332, %r215;
	ld.global.u32 	%r216, [%rd6+36];
	xor.b32  	%r331, %r331, %r216;
$L__BB0_10:
	and.b32  	%r218, %r201, 4;
	setp.eq.s32 	%p7, %r218, 0;
	@%p7 bra 	$L__BB0_12;
	ld.global.u32 	%r219, [%rd6+40];
	xor.b32  	%r335, %r335, %r219;
	ld.global.u32 	%r220, [%rd6+44];
	xor.b32  	%r334, %r334, %r220;
	ld.global.u32 	%r221, [%rd6+48];
	xor.b32  	%r333, %r333, %r221;
	ld.global.u32 	%r222, [%rd6+52];
	xor.b32  	%r332, %r332, %r222;
	ld.global.u32 	%r223, [%rd6+56];
	xor.b32  	%r331, %r331, %r223;
$L__BB0_12:
	and.b32  	%r225, %r201, 8;
	setp.eq.s32 	%p8, %r225, 0;
	@%p8 bra 	$L__BB0_14;
	ld.global.u32 	%r226, [%rd6+60];
	xor.b32  	%r335, %r335, %r226;
	ld.global.u32 	%r227, [%rd6+64];
	xor.b32  	%r334, %r334, %r227;
	ld.global.u32 	%r228, [%rd6+68];
	xor.b32  	%r333, %r333, %r228;
	ld.global.u32 	%r229, [%rd6+72];
	xor.b32  	%r332, %r332, %r229;
	ld.global.u32 	%r230, [%rd6+76];
	xor.b32  	%r331, %r331, %r230;
$L__BB0_14:
	and.b32  	%r232, %r201, 16;
	setp.eq.s32 	%p9, %r232, 0;
	@%p9 bra 	$L__BB0_16;
	ld.global.u32 	%r233, [%rd6+80];
	xor.b32  	%r335, %r335, %r233;
	ld.global.u32 	%r234, [%rd6+84];
	xor.b32  	%r334, %r334, %r234;
	ld.global.u32 	%r235, [%rd6+88];
	xor.b32  	%r333, %r333, %r235;
	ld.global.u32 	%r236, [%rd6+92];
	xor.b32  	%r332, %r332, %r236;
	ld.global.u32 	%r237, [%rd6+96];
	xor.b32  	%r331, %r331, %r237;
$L__BB0_16:
	and.b32  	%r239, %r201, 32;
	setp.eq.s32 	%p10, %r239, 0;
	@%p10 bra 	$L__BB0_18;
	ld.global.u32 	%r240, [%rd6+100];
	xor.b32  	%r335, %r335, %r240;
	ld.global.u32 	%r241, [%rd6+104];
	xor.b32  	%r334, %r334, %r241;
	ld.global.u32 	%r242, [%rd6+108];
	xor.b32  	%r333, %r333, %r242;
	ld.global.u32 	%r243, [%rd6+112];
	xor.b32  	%r332, %r332, %r243;
	ld.global.u32 	%r244, [%rd6+116];
	xor.b32  	%r331, %r331, %r244;
$L__BB0_18:
	and.b32  	%r246, %r201, 64;
	setp.eq.s32 	%p11, %r246, 0;
	@%p11 bra 	$L__BB0_20;
	ld.global.u32 	%r247, [%rd6+120];
	xor.b32  	%r335, %r335, %r247;
	ld.global.u32 	%r248, [%rd6+124];
	xor.b32  	%r334, %r334, %r248;
	ld.global.u32 	%r249, [%rd6+128];
	xor.b32  	%r333, %r333, %r249;
	ld.global.u32 	%r250, [%rd6+132];
	xor.b32  	%r332, %r332, %r250;
	ld.global.u32 	%r251, [%rd6+136];
	xor.b32  	%r331, %r331, %r251;
$L__BB0_20:
	and.b32  	%r253, %r201, 128;
	setp.eq.s32 	%p12, %r253, 0;
	@%p12 bra 	$L__BB0_22;
	ld.global.u32 	%r254, [%rd6+140];
	xor.b32  	%r335, %r335, %r254;
	ld.global.u32 	%r255, [%rd6+144];
	xor.b32  	%r334, %r334, %r255;
	ld.global.u32 	%r256, [%rd6+148];
	xor.b32  	%r333, %r333, %r256;
	ld.global.u32 	%r257, [%rd6+152];
	xor.b32  	%r332, %r332, %r257;
	ld.global.u32 	%r258, [%rd6+156];
	xor.b32  	%r331, %r331, %r258;
$L__BB0_22:
	and.b32  	%r260, %r201, 256;
	setp.eq.s32 	%p13, %r260, 0;
	@%p13 bra 	$L__BB0_24;
	ld.global.u32 	%r261, [%rd6+160];
	xor.b32  	%r335, %r335, %r261;
	ld.global.u32 	%r262, [%rd6+164];
	xor.b32  	%r334, %r334, %r262;
	ld.global.u32 	%r263, [%rd6+168];
	xor.b32  	%r333, %r333, %r263;
	ld.global.u32 	%r264, [%rd6+172];
	xor.b32  	%r332, %r332, %r264;
	ld.global.u32 	%r265, [%rd6+176];
	xor.b32  	%r331, %r331, %r265;
$L__BB0_24:
	and.b32  	%r267, %r201, 512;
	setp.eq.s32 	%p14, %r267, 0;
	@%p14 bra 	$L__BB0_26;
	ld.global.u32 	%r268, [%rd6+180];
	xor.b32  	%r335, %r335, %r268;
	ld.global.u32 	%r269, [%rd6+184];
	xor.b32  	%r334, %r334, %r269;
	ld.global.u32 	%r270, [%rd6+188];
	xor.b32  	%r333, %r333, %r270;
	ld.global.u32 	%r271, [%rd6+192];
	xor.b32  	%r332, %r332, %r271;
	ld.global.u32 	%r272, [%rd6+196];
	xor.b32  	%r331, %r331, %r272;
$L__BB0_26:
	and.b32  	%r274, %r201, 1024;
	setp.eq.s32 	%p15, %r274, 0;
	@%p15 bra 	$L__BB0_28;
	ld.global.u32 	%r275, [%rd6+200];
	xor.b32  	%r335, %r335, %r275;
	ld.global.u32 	%r276, [%rd6+204];
	xor.b32  	%r334, %r334, %r276;
	ld.global.u32 	%r277, [%rd6+208];
	xor.b32  	%r333, %r333, %r277;
	ld.global.u32 	%r278, [%rd6+212];
	xor.b32  	%r332, %r332, %r278;
	ld.global.u32 	%r279, [%rd6+216];
	xor.b32  	%r331, %r331, %r279;
$L__BB0_28:
	and.b32  	%r281, %r201, 2048;
	setp.eq.s32 	%p16, %r281, 0;
	@%p16 bra 	$L__BB0_30;
	ld.global.u32 	%r282, [%rd6+220];
	xor.b32  	%r335, %r335, %r282;
	ld.global.u32 	%r283, [%rd6+224];
	xor.b32  	%r334, %r334, %r283;
	ld.global.u32 	%r284, [%rd6+228];
	xor.b32  	%r333, %r333, %r284;
	ld.global.u32 	%r285, [%rd6+232];
	xor.b32  	%r332, %r332, %r285;
	ld.global.u32 	%r286, [%rd6+236];
	xor.b32  	%r331, %r331, %r286;
$L__BB0_30:
	and.b32  	%r288, %r201, 4096;
	setp.eq.s32 	%p17, %r288, 0;
	@%p17 bra 	$L__BB0_32;
	ld.global.u32 	%r289, [%rd6+240];
	xor.b32  	%r335, %r335, %r289;
	ld.global.u32 	%r290, [%rd6+244];
	xor.b32  	%r334, %r334, %r290;
	ld.global.u32 	%r291, [%rd6+248];
	xor.b32  	%r333, %r333, %r291;
	ld.global.u32 	%r292, [%rd6+252];
	xor.b32  	%r332, %r332, %r292;
	ld.global.u32 	%r293, [%rd6+256];
	xor.b32  	%r331, %r331, %r293;
$L__BB0_32:
	and.b32  	%r295, %r201, 8192;
	setp.eq.s32 	%p18, %r295, 0;
	@%p18 bra 	$L__BB0_34;
	ld.global.u32 	%r296, [%rd6+260];
	xor.b32  	%r335, %r335, %r296;
	ld.global.u32 	%r297, [%rd6+264];
	xor.b32  	%r334, %r334, %r297;
	ld.global.u32 	%r298, [%rd6+268];
	xor.b32  	%r333, %r333, %r298;
	ld.global.u32 	%r299, [%rd6+272];
	xor.b32  	%r332, %r332, %r299;
	ld.global.u32 	%r300, [%rd6+276];
	xor.b32  	%r331, %r331, %r300;
$L__BB0_34:
	and.b32  	%r302, %r201, 16384;
	setp.eq.s32 	%p19, %r302, 0;
	@%p19 bra 	$L__BB0_36;
	ld.global.u32 	%r303, [%rd6+280];
	xor.b32  	%r335, %r335, %r303;
	ld.global.u32 	%r304, [%rd6+284];
	xor.b32  	%r334, %r334, %r304;
	ld.global.u32 	%r305, [%rd6+288];
	xor.b32  	%r333, %r333, %r305;
	ld.global.u32 	%r306, [%rd6+292];
	xor.b32  	%r332, %r332, %r306;
	ld.global.u32 	%r307, [%rd6+296];
	xor.b32  	%r331, %r331, %r307;
$L__BB0_36:
	and.b32  	%r309, %r201, 32768;
	setp.eq.s32 	%p20, %r309, 0;
	@%p20 bra 	$L__BB0_38;
	ld.global.u32 	%r310, [%rd6+300];
	xor.b32  	%r335, %r335, %r310;
	ld.global.u32 	%r311, [%rd6+304];
	xor.b32  	%r334, %r334, %r311;
	ld.global.u32 	%r312, [%rd6+308];
	xor.b32  	%r333, %r333, %r312;
	ld.global.u32 	%r313, [%rd6+312];
	xor.b32  	%r332, %r332, %r313;
	ld.global.u32 	%r314, [%rd6+316];
	xor.b32  	%r331, %r331, %r314;
$L__BB0_38:
	add.s32 	%r330, %r330, 16;
	setp.ne.s32 	%p21, %r330, 32;
	@%p21 bra 	$L__BB0_6;
	mad.lo.s32 	%r315, %r324, -31, %r11;
	add.s32 	%r324, %r315, 1;
	setp.ne.s32 	%p22, %r324, 5;
	@%p22 bra 	$L__BB0_5;
	st.u32 	[%rd8+4], %r335;
	st.u32 	[%rd8+8], %r334;
	st.u32 	[%rd8+12], %r333;
	st.u32 	[%rd8+16], %r332;
	st.u32 	[%rd8+20], %r331;
	add.s32 	%r318, %r318, 1;
	setp.lt.u32 	%p23, %r318, %r2;
	@%p23 bra 	$L__BB0_4;
$L__BB0_41:
	shr.u64 	%rd7, %rd18, 2;
	add.s32 	%r317, %r317, 1;
	setp.gt.u64 	%p24, %rd18, 3;
	mov.u64 	%rd18, %rd7;
	@%p24 bra 	$L__BB0_2;
$L__BB0_42:
	mov.b32 	%r316, 0;
	st.v2.u32 	[%rd8+24], {%r316, %r316};
	st.u32 	[%rd8+32], %r316;
	mov.b64 	%rd14, 0;
	st.u64 	[%rd8+40], %rd14;
	shl.b64 	%rd15, %rd2, 3;
	mov.u64 	%rd16, states;
	add.s64 	%rd17, %rd16, %rd15;
	st.global.u64 	[%rd17], %rd8;
	ret;

}
	// .globl	_Z18prepare_simulationv
.visible .entry _Z18prepare_simulationv()
{
	.local .align 4 .b8 	__local_depot1[28];
	.reg .b64 	%SP;
	.reg .b64 	%SPL;
	.reg .pred 	%p<9>;
	.reg .b32 	%r<50>;
	.reg .b32 	%f<40>;
	.reg .b64 	%rd<21>;
	.reg .b64 	%fd<7>;

	mov.u64 	%SPL, __local_depot1;
	add.u64 	%rd1, %SPL, 0;
	mov.u32 	%r16, %tid.x;
	mov.u32 	%r17, %tid.y;
	shl.b32 	%r18, %r17, 1;
	add.s32 	%r19, %r18, %r16;
	mov.u32 	%r20, data;
	mad.lo.s32 	%r1, %r19, 48, %r20;
	mov.b32 	%r21, 0;
	st.shared.u32 	[%r1], %r21;
	st.shared.u32 	[%r1+4], %r21;
	st.shared.u32 	[%r1+8], %r21;
	st.shared.u32 	[%r1+12], %r21;
	st.shared.u32 	[%r1+16], %r21;
	st.shared.u32 	[%r1+20], %r21;
	mov.b32 	%r22, 1065353216;
	st.shared.u32 	[%r1+24], %r22;
	ld.const.f32 	%f1, [m];
	ld.const.f32 	%f2, [gamma_];
	ld.const.f32 	%f3, [a];
	ld.const.f32 	%f10, [omega];
	mul.f32 	%f4, %f10, 0f00000000;
	mul.f32 	%f11, %f4, 0f3F22F983;
	cvt.rni.s32.f32 	%r49, %f11;
	cvt.rn.f32.s32 	%f12, %r49;
	fma.rn.f32 	%f13, %f12, 0fBFC90FDA, %f4;
	fma.rn.f32 	%f14, %f12, 0fB3A22168, %f13;
	fma.rn.f32 	%f39, %f12, 0fA7C234C5, %f14;
	abs.f32 	%f6, %f4;
	setp.ltu.f32 	%p1, %f6, 0f47CE4780;
	@%p1 bra 	$L__BB1_8;
	setp.neu.f32 	%p2, %f6, 0f7F800000;
	@%p2 bra 	$L__BB1_3;
	mov.f32 	%f17, 0f00000000;
	mul.rn.f32 	%f39, %f4, %f17;
	mov.b32 	%r49, 0;
	bra.uni 	$L__BB1_8;
$L__BB1_3:
	mov.b32 	%r3, %f4;
	shl.b32 	%r24, %r3, 8;
	or.b32  	%r4, %r24, -2147483648;
	mov.b64 	%rd20, 0;
	mov.b32 	%r46, 0;
	mov.u64 	%rd18, __cudart_i2opi_f;
	mov.u64 	%rd19, %rd1;
$L__BB1_4:
	.pragma "nounroll";
	ld.global.nc.u32 	%r25, [%rd18];
	mad.wide.u32 	%rd12, %r25, %r4, %rd20;
	shr.u64 	%rd20, %rd12, 32;
	st.local.u32 	[%rd19], %rd12;
	add.s32 	%r46, %r46, 1;
	add.s64 	%rd19, %rd19, 4;
	add.s64 	%rd18, %rd18, 4;
	setp.ne.s32 	%p3, %r46, 6;
	@%p3 bra 	$L__BB1_4;
	shr.u32 	%r26, %r3, 23;
	st.local.u32 	[%rd1+24], %rd20;
	and.b32  	%r7, %r26, 31;
	and.b32  	%r27, %r26, 224;
	add.s32 	%r28, %r27, -128;
	shr.u32 	%r29, %r28, 5;
	mul.wide.u32 	%rd13, %r29, 4;
	sub.s64 	%rd8, %rd1, %rd13;
	ld.local.u32 	%r47, [%rd8+24];
	ld.local.u32 	%r48, [%rd8+20];
	setp.eq.s32 	%p4, %r7, 0;
	@%p4 bra 	$L__BB1_7;
	shf.l.wrap.b32 	%r47, %r48, %r47, %r7;
	ld.local.u32 	%r30, [%rd8+16];
	shf.l.wrap.b32 	%r48, %r30, %r48, %r7;
$L__BB1_7:
	shr.u32 	%r31, %r47, 30;
	shf.l.wrap.b32 	%r32, %r48, %r47, 2;
	shl.b32 	%r33, %r48, 2;
	shr.u32 	%r34, %r32, 31;
	add.s32 	%r35, %r34, %r31;
	neg.s32 	%r36, %r35;
	setp.lt.s32 	%p5, %r3, 0;
	selp.b32 	%r49, %r36, %r35, %p5;
	xor.b32  	%r37, %r32, %r3;
	shr.s32 	%r38, %r32, 31;
	xor.b32  	%r39, %r38, %r32;
	xor.b32  	%r40, %r38, %r33;
	cvt.u64.u32 	%rd14, %r39;
	shl.b64 	%rd15, %rd14, 32;
	cvt.u64.u32 	%rd16, %r40;
	or.b64  	%rd17, %rd15, %rd16;
	cvt.rn.f64.s64 	%fd1, %rd17;
	mul.f64 	%fd2, %fd1, 0d3BF921FB54442D19;
	cvt.rn.f32.f64 	%f15, %fd2;
	neg.f32 	%f16, %f15;
	setp.lt.s32 	%p6, %r37, 0;
	selp.f32 	%f39, %f16, %f15, %p6;
$L__BB1_8:
	cvt.f64.f32 	%fd3, %f1;
	rcp.rn.f64 	%fd4, %fd3;
	add.s32 	%r42, %r49, 1;
	mul.rn.f32 	%f18, %f39, %f39;
	and.b32  	%r43, %r49, 1;
	setp.eq.b32 	%p7, %r43, 1;
	selp.f32 	%f19, %f39, 0f3F800000, %p7;
	fma.rn.f32 	%f20, %f18, %f19, 0f00000000;
	fma.rn.f32 	%f21, %f18, 0f37CBAC00, 0fBAB607ED;
	selp.f32 	%f22, 0fB94D4153, %f21, %p7;
	selp.f32 	%f23, 0f3C0885E4, 0f3D2AAABB, %p7;
	fma.rn.f32 	%f24, %f22, %f18, %f23;
	selp.f32 	%f25, 0fBE2AAAA8, 0fBEFFFFFF, %p7;
	fma.rn.f32 	%f26, %f24, %f18, %f25;
	fma.rn.f32 	%f27, %f26, %f20, %f19;
	and.b32  	%r44, %r42, 2;
	setp.eq.s32 	%p8, %r44, 0;
	mov.f32 	%f28, 0f00000000;
	sub.f32 	%f29, %f28, %f27;
	selp.f32 	%f30, %f27, %f29, %p8;
	mul.f32 	%f31, %f3, %f30;
	sub.f32 	%f32, %f31, %f2;
	ld.const.f32 	%f33, [f];
	add.f32 	%f34, %f33, %f32;
	ld.const.f32 	%f35, [D];
	ld.const.f32 	%f36, [xi];
	fma.rn.f32 	%f37, %f35, %f36, %f34;
	cvt.f64.f32 	%fd5, %f37;
	mul.f64 	%fd6, %fd4, %fd5;
	cvt.rn.f32.f64 	%f38, %fd6;
	st.shared.f32 	[%r1+28], %f38;
	mov.b32 	%r45, 0;
	st.shared.u32 	[%r1+44], %r45;
	ret;

}
	// .globl	_Z19continue_simulationv
.visible .entry _Z19continue_simulationv()
{
	.local .align 4 .b8 	__local_depot2[28];
	.reg .b64 	%SP;
	.reg .b64 	%SPL;
	.reg .pred 	%p<12>;
	.reg .b32 	%r<60>;
	.reg .b32 	%f<114>;
	.reg .b64 	%rd<21>;
	.reg .b64 	%fd<3>;

	mov.u64 	%SPL, __local_depot2;
	add.u64 	%rd1, %SPL, 0;
	mov.u32 	%r24, %tid.x;
	mov.u32 	%r25, %tid.y;
	shl.b32 	%r26, %r25, 1;
	add.s32 	%r27, %r26, %r24;
	mov.u32 	%r28, data;
	mad.lo.s32 	%r1, %r27, 48, %r28;
	ld.shared.f32 	%f100, [%r1];
	ld.shared.f32 	%f99, [%r1+4];
	ld.shared.f32 	%f104, [%r1+8];
	ld.shared.f32 	%f105, [%r1+12];
	ld.shared.f32 	%f113, [%r1+16];
	ld.shared.f32 	%f112, [%r1+20];
	ld.shared.f32 	%f111, [%r1+24];
	ld.shared.f32 	%f110, [%r1+28];
	ld.shared.f32 	%f50, [%r1+44];
	cvt.rzi.s32.f32 	%r54, %f50;
	ld.const.u32 	%r3, [steps_per_kernel_call];
	setp.lt.s32 	%p1, %r3, 1;
	mov.u32 	%r59, %r54;
	@%p1 bra 	$L__BB2_13;
	ld.const.f32 	%f9, [dt];
	ld.const.f32 	%f51, [m];
	rcp.rn.f32 	%f10, %f51;
	ld.const.f32 	%f11, [gamma_];
	ld.const.f32 	%f12, [a];
	ld.const.f32 	%f13, [f];
	ld.const.f32 	%f52, [D];
	ld.const.f32 	%f53, [xi];
	mul.f32 	%f14, %f52, %f53;
	ld.const.u32 	%r4, [steps_per_period];
	add.s32 	%r59, %r54, %r3;
	mov.b32 	%r53, 0;
	ld.const.f32 	%f54, [omega];
	mov.u64 	%rd10, __cudart_i2opi_f;
	mov.f32 	%f95, %f111;
$L__BB2_2:
	fma.rn.f32 	%f111, %f110, %f9, %f95;
	fma.rn.f32 	%f112, %f95, %f9, %f112;
	mul.f32 	%f25, %f113, %f54;
	mul.f32 	%f55, %f25, 0f3F22F983;
	cvt.rni.s32.f32 	%r58, %f55;
	cvt.rn.f32.s32 	%f56, %r58;
	fma.rn.f32 	%f57, %f56, 0fBFC90FDA, %f25;
	fma.rn.f32 	%f58, %f56, 0fB3A22168, %f57;
	fma.rn.f32 	%f101, %f56, 0fA7C234C5, %f58;
	abs.f32 	%f27, %f25;
	setp.ltu.f32 	%p2, %f27, 0f47CE4780;
	@%p2 bra 	$L__BB2_10;
	setp.neu.f32 	%p3, %f27, 0f7F800000;
	@%p3 bra 	$L__BB2_5;
	mov.f32 	%f61, 0f00000000;
	mul.rn.f32 	%f101, %f25, %f61;
	mov.b32 	%r58, 0;
	bra.uni 	$L__BB2_10;
$L__BB2_5:
	mov.b32 	%r9, %f25;
	mov.b64 	%rd20, 0;
	mov.b32 	%r55, 0;
	mov.u64 	%rd18, %rd10;
	mov.u64 	%rd19, %rd1;
$L__BB2_6:
	.pragma "nounroll";
	ld.global.nc.u32 	%r31, [%rd18];
	shl.b32 	%r32, %r9, 8;
	or.b32  	%r33, %r32, -2147483648;
	mad.wide.u32 	%rd12, %r31, %r33, %rd20;
	shr.u64 	%rd20, %rd12, 32;
	st.local.u32 	[%rd19], %rd12;
	add.s32 	%r55, %r55, 1;
	add.s64 	%rd19, %rd19, 4;
	add.s64 	%rd18, %rd18, 4;
	setp.ne.s32 	%p4, %r55, 6;
	@%p4 bra 	$L__BB2_6;
	shr.u32 	%r34, %r9, 23;
	st.local.u32 	[%rd1+24], %rd20;
	and.b32  	%r12, %r34, 31;
	and.b32  	%r35, %r34, 224;
	add.s32 	%r36, %r35, -128;
	shr.u32 	%r37, %r36, 5;
	mul.wide.u32 	%rd13, %r37, 4;
	sub.s64 	%rd8, %rd1, %rd13;
	ld.local.u32 	%r56, [%rd8+24];
	ld.local.u32 	%r57, [%rd8+20];
	setp.eq.s32 	%p5, %r12, 0;
	@%p5 bra 	$L__BB2_9;
	shf.l.wrap.b32 	%r56, %r57, %r56, %r12;
	ld.local.u32 	%r38, [%rd8+16];
	shf.l.wrap.b32 	%r57, %r38, %r57, %r12;
$L__BB2_9:
	shr.u32 	%r39, %r56, 30;
	shf.l.wrap.b32 	%r40, %r57, %r56, 2;
	shl.b32 	%r41, %r57, 2;
	shr.u32 	%r42, %r40, 31;
	add.s32 	%r43, %r42, %r39;
	neg.s32 	%r44, %r43;
	setp.lt.s32 	%p6, %r9, 0;
	selp.b32 	%r58, %r44, %r43, %p6;
	xor.b32  	%r45, %r40, %r9;
	shr.s32 	%r46, %r40, 31;
	xor.b32  	%r47, %r46, %r40;
	xor.b32  	%r48, %r46, %r41;
	cvt.u64.u32 	%rd14, %r47;
	shl.b64 	%rd15, %rd14, 32;
	cvt.u64.u32 	%rd16, %r48;
	or.b64  	%rd17, %rd15, %rd16;
	cvt.rn.f64.s64 	%fd1, %rd17;
	mul.f64 	%fd2, %fd1, 0d3BF921FB54442D19;
	cvt.rn.f32.f64 	%f59, %fd2;
	neg.f32 	%f60, %f59;
	setp.lt.s32 	%p7, %r45, 0;
	selp.f32 	%f101, %f60, %f59, %p7;
$L__BB2_10:
	add.s32 	%r50, %r58, 1;
	mul.rn.f32 	%f62, %f101, %f101;
	and.b32  	%r51, %r58, 1;
	setp.eq.b32 	%p8, %r51, 1;
	selp.f32 	%f63, %f101, 0f3F800000, %p8;
	fma.rn.f32 	%f64, %f62, %f63, 0f00000000;
	fma.rn.f32 	%f65, %f62, 0f37CBAC00, 0fBAB607ED;
	selp.f32 	%f66, 0fB94D4153, %f65, %p8;
	selp.f32 	%f67, 0f3C0885E4, 0f3D2AAABB, %p8;
	fma.rn.f32 	%f68, %f66, %f62, %f67;
	selp.f32 	%f69, 0fBE2AAAA8, 0fBEFFFFFF, %p8;
	fma.rn.f32 	%f70, %f68, %f62, %f69;
	fma.rn.f32 	%f71, %f70, %f64, %f63;
	and.b32  	%r52, %r50, 2;
	setp.eq.s32 	%p9, %r52, 0;
	mov.f32 	%f72, 0f00000000;
	sub.f32 	%f73, %f72, %f71;
	selp.f32 	%f74, %f71, %f73, %p9;
	mul.f32 	%f75, %f12, %f74;
	mul.f32 	%f76, %f11, %f111;
	sub.f32 	%f77, %f75, %f76;
	add.f32 	%f78, %f13, %f77;
	add.f32 	%f79, %f14, %f78;
	mul.f32 	%f110, %f10, %f79;
	add.f32 	%f113, %f113, %f9;
	cvt.rn.f32.s32 	%f80, %r54;
	sub.f32 	%f81, %f112, %f100;
	cvt.rn.f32.s32 	%f82, %r4;
	div.rn.f32 	%f83, %f80, %f82;
	add.f32 	%f33, %f83, 0f3F800000;
	div.rn.f32 	%f84, %f81, %f33;
	add.f32 	%f100, %f100, %f84;
	sub.f32 	%f85, %f111, %f99;
	div.rn.f32 	%f86, %f85, %f33;
	add.f32 	%f99, %f99, %f86;
	setp.ne.s32 	%p10, %r54, %r4;
	@%p10 bra 	$L__BB2_12;
	sub.f32 	%f88, %f100, %f104;
	div.rn.f32 	%f89, %f88, %f33;
	add.f32 	%f104, %f104, %f89;
	sub.f32 	%f90, %f99, %f105;
	div.rn.f32 	%f91, %f90, %f33;
	add.f32 	%f105, %f105, %f91;
	mov.f32 	%f100, 0f00000000;
	mov.f32 	%f99, %f100;
$L__BB2_12:
	add.s32 	%r54, %r54, 1;
	add.s32 	%r53, %r53, 1;
	setp.ne.s32 	%p11, %r53, %r3;
	mov.f32 	%f95, %f111;
	@%p11 bra 	$L__BB2_2;
$L__BB2_13:
	st.shared.f32 	[%r1], %f100;
	st.shared.f32 	[%r1+4], %f99;
	st.shared.f32 	[%r1+8], %f104;
	st.shared.f32 	[%r1+12], %f105;
	st.shared.f32 	[%r1+16], %f113;
	st.shared.f32 	[%r1+20], %f112;
	st.shared.f32 	[%r1+24], %f111;
	st.shared.f32 	[%r1+28], %f110;
	cvt.rn.f32.s32 	%f92, %r59;
	st.shared.f32 	[%r1+44], %f92;
	ret;

}
	// .globl	_Z14end_simulationPf
.visible .entry _Z14end_simulationPf(
	.param .u64 .ptr .align 1 _Z14end_simulationPf_param_0
)
{
	.reg .b32 	%r<9>;
	.reg .b32 	%f<5>;
	.reg .b64 	%rd<5>;

	ld.param.u64 	%rd1, [_Z14end_simulationPf_param_0];
	cvta.to.global.u64 	%rd2, %rd1;
	mov.u32 	%r1, %tid.x;
	mov.u32 	%r2, %tid.y;
	shl.b32 	%r3, %r2, 1;
	add.s32 	%r4, %r3, %r1;
	mul.lo.s32 	%r5, %r4, 6;
	mul.wide.u32 	%rd3, %r5, 4;
	add.s64 	%rd4, %rd2, %rd3;
	mov.b32 	%r6, 0;
	st.global.u32 	[%rd4], %r6;
	st.global.u32 	[%rd4+4], %r6;
	mov.u32 	%r7, data;
	mad.lo.s32 	%r8, %r4, 48, %r7;
	ld.shared.f32 	%f1, [%r8+8];
	st.global.f32 	[%rd4+8], %f1;
	ld.shared.f32 	%f2, [%r8+12];
	st.global.f32 	[%rd4+12], %f2;
	ld.shared.f32 	%f3, [%r8+20];
	st.global.f32 	[%rd4+16], %f3;
	ld.shared.f32 	%f4, [%r8+24];
	st.global.f32 	[%rd4+20], %f4;
	ret;

}


// ===== COMPILED SASS (sm_100) =====

	.target	sm_100

	.elftype	@"ET_EXEC"


//--------------------- .note.nv.tkinfo           --------------------------
	.section	.note.nv.tkinfo,"",@"SHT_NOTE"
	.sectionflags	@"SHF_NOTE_NV_TKINFO"
	.tkinfo
        /*0018*/ 	.word	0x00000002
        /*0030*/ 	.string	""
        /*0030*/ 	.string	"ptxas"
        /*0030*/ 	.string	"Cuda compilation tools, release 13.0, V13.0.88"
        /*0030*/ 	.string	"Build cuda_13.0.r13.0/compiler.36424714_0"
        /*0030*/ 	.string	"-arch sm_100 -m 64 "



//--------------------- .note.nv.cuinfo           --------------------------
	.section	.note.nv.cuinfo,"",@"SHT_NOTE"
	.sectionflags	@"SHF_NOTE_NV_CUINFO"
        /*0018*/ 	.short	0x0002
        /*001a*/ 	.short	0x0064
        /*001c*/ 	.short	0x0082
	.zero		2


//--------------------- .nv.info                  --------------------------
	.section	.nv.info,"",@"SHT_CUDA_INFO"
	.align	4


	//----- nvinfo : EIATTR_REGCOUNT
	.align		4
        /*0000*/ 	.byte	0x04, 0x2f
        /*0002*/ 	.short	(.L_23 - .L_22)
	.align		4
.L_22:
        /*0004*/ 	.word	index@(_Z10initkerneli)
        /*0008*/ 	.word	0x0000001f


	//----- nvinfo : EIATTR_FRAME_SIZE
	.align		4
.L_23:
        /*000c*/ 	.byte	0x04, 0x11
        /*000e*/ 	.short	(.L_25 - .L_24)
	.align		4
.L_24:
        /*0010*/ 	.word	index@(_Z10initkerneli)
        /*0014*/ 	.word	0x00000000


	//----- nvinfo : EIATTR_REGCOUNT
	.align		4
.L_25:
        /*0018*/ 	.byte	0x04, 0x2f
        /*001a*/ 	.short	(.L_27 - .L_26)
	.align		4
.L_26:
        /*001c*/ 	.word	index@(_Z18prepare_simulationv)
        /*0020*/ 	.word	0x00000012


	//----- nvinfo : EIATTR_FRAME_SIZE
	.align		4
.L_27:
        /*0024*/ 	.byte	0x04, 0x11
        /*0026*/ 	.short	(.L_29 - .L_28)
	.align		4
.L_28:
        /*0028*/ 	.word	index@($__internal_2_$__cuda_sm20_dblrcp_rn_slowpath_v3)
        /*002c*/ 	.word	0x00000020


	//----- nvinfo : EIATTR_FRAME_SIZE
	.align		4
.L_29:
        /*0030*/ 	.byte	0x04, 0x11
        /*0032*/ 	.short	(.L_31 - .L_30)
	.align		4
.L_30:
        /*0034*/ 	.word	index@(_Z18prepare_simulationv)
        /*0038*/ 	.word	0x00000020


	//----- nvinfo : EIATTR_REGCOUNT
	.align		4
.L_31:
        /*003c*/ 	.byte	0x04, 0x2f
        /*003e*/ 	.short	(.L_33 - .L_32)
	.align		4
.L_32:
        /*0040*/ 	.word	index@(_Z19continue_simulationv)
        /*0044*/ 	.word	0x00000020


	//----- nvinfo : EIATTR_FRAME_SIZE
	.align		4
.L_33:
        /*0048*/ 	.byte	0x04, 0x11
        /*004a*/ 	.short	(.L_35 - .L_34)
	.align		4
.L_34:
        /*004c*/ 	.word	index@($__internal_1_$__cuda_sm3x_div_rn_noftz_f32_slowpath)
        /*0050*/ 	.word	0x00000000


	//----- nvinfo : EIATTR_FRAME_SIZE
	.align		4
.L_35:
        /*0054*/ 	.byte	0x04, 0x11
        /*0056*/ 	.short	(.L_37 - .L_36)
	.align		4
.L_36:
        /*0058*/ 	.word	index@($__internal_0_$__cuda_sm20_rcp_rn_f32_slowpath)
        /*005c*/ 	.word	0x00000000


	//----- nvinfo : EIATTR_FRAME_SIZE
	.align		4
.L_37:
        /*0060*/ 	.byte	0x04, 0x11
        /*0062*/ 	.short	(.L_39 - .L_38)
	.align		4
.L_38:
        /*0064*/ 	.word	index@(_Z19continue_simulationv)
        /*0068*/ 	.word	0x00000000


	//----- nvinfo : EIATTR_REGCOUNT
	.align		4
.L_39:
        /*006c*/ 	.byte	0x04, 0x2f
        /*006e*/ 	.short	(.L_41 - .L_40)
	.align		4
.L_40:
        /*0070*/ 	.word	index@(_Z14end_simulationPf)
        /*0074*/ 	.word	0x0000000e


	//----- nvinfo : EIATTR_FRAME_SIZE
	.align		4
.L_41:
        /*0078*/ 	.byte	0x04, 0x11
        /*007a*/ 	.short	(.L_43 - .L_42)
	.align		4
.L_42:
        /*007c*/ 	.word	index@(_Z14end_simulationPf)
        /*0080*/ 	.word	0x00000000


	//----- nvinfo : EIATTR_MIN_STACK_SIZE
	.align		4
.L_43:
        /*0084*/ 	.byte	0x04, 0x12
        /*0086*/ 	.short	(.L_45 - .L_44)
	.align		4
.L_44:
        /*0088*/ 	.word	index@(_Z14end_simulationPf)
        /*008c*/ 	.word	0x00000000


	//----- nvinfo : EIATTR_MIN_STACK_SIZE
	.align		4
.L_45:
        /*0090*/ 	.byte	0x04, 0x12
        /*0092*/ 	.short	(.L_47 - .L_46)
	.align		4
.L_46:
        /*0094*/ 	.word	index@(_Z19continue_simulationv)
        /*0098*/ 	.word	0x00000000


	//----- nvinfo : EIATTR_MIN_STACK_SIZE
	.align		4
.L_47:
        /*009c*/ 	.byte	0x04, 0x12
        /*009e*/ 	.short	(.L_49 - .L_48)
	.align		4
.L_48:
        /*00a0*/ 	.word	index@(_Z18prepare_simulationv)
        /*00a4*/ 	.word	0x00000020


	//----- nvinfo : EIATTR_MIN_STACK_SIZE
	.align		4
.L_49:
        /*00a8*/ 	.byte	0x04, 0x12
        /*00aa*/ 	.short	(.L_51 - .L_50)
	.align		4
.L_50:
        /*00ac*/ 	.word	index@(_Z10initkerneli)
        /*00b0*/ 	.word	0x00000000
.L_51:


//--------------------- .nv.compat                --------------------------
	.section	.nv.compat,"",@"SHT_CUDA_COMPAT_INFO"
	.align	4
        /*0000*/ 	.byte	0x02, 0x09, 0x00, 0x00, 0x02, 0x02, 0x01, 0x00, 0x02, 0x05, 0x05, 0x00, 0x03, 0x07, 0x01, 0x01
        /*0010*/ 	.byte	0x02, 0x03, 0x00, 0x00, 0x02, 0x06, 0x01, 0x00, 0x04, 0x0b, 0x08, 0x00, 0x01, 0x00, 0x00, 0x00
        /*0020*/ 	.byte	0x00, 0x00, 0x00, 0x00


//--------------------- .nv.info._Z14end_simulationPf --------------------------
	.section	.nv.info._Z14end_simulationPf,"",@"SHT_CUDA_INFO"
	.sectionflags	@""
	.align	4


	//----- nvinfo : EIATTR_CUDA_API_VERSION
	.align		4
        /*0000*/ 	.byte	0x04, 0x37
        /*0002*/ 	.short	(.L_53 - .L_52)
.L_52:
        /*0004*/ 	.word	0x00000082


	//----- nvinfo : EIATTR_KPARAM_INFO
	.align		4
.L_53:
        /*0008*/ 	.byte	0x04, 0x17
        /*000a*/ 	.short	(.L_55 - .L_54)
.L_54:
        /*000c*/ 	.word	0x00000000
        /*0010*/ 	.short	0x0000
        /*0012*/ 	.short	0x0000
        /*0014*/ 	.byte	0x00, 0xf5, 0x21, 0x00


	//----- nvinfo : EIATTR_SPARSE_MMA_MASK
	.align		4
.L_55:
        /*0018*/ 	.byte	0x03, 0x50
        /*001a*/ 	.short	0x0000


	//----- nvinfo : EIATTR_MAXREG_COUNT
	.align		4
        /*001c*/ 	.byte	0x03, 0x1b
        /*001e*/ 	.short	0x00ff


	//----- nvinfo : EIATTR_MERCURY_ISA_VERSION
	.align		4
        /*0020*/ 	.byte	0x03, 0x5f
        /*0022*/ 	.short	0x0101


	//----- nvinfo : EIATTR_VRC_CTA_INIT_COUNT
	.align		4
        /*0024*/ 	.byte	0x02, 0x4a
	.zero		1
	.zero		1


	//----- nvinfo : EIATTR_EXIT_INSTR_OFFSETS
	.align		4
        /*0028*/ 	.byte	0x04, 0x1c
        /*002a*/ 	.short	(.L_57 - .L_56)


	//   ....[0]....
.L_56:
        /*002c*/ 	.word	0x00000150


	//----- nvinfo : EIATTR_CBANK_PARAM_SIZE
	.align		4
.L_57:
        /*0030*/ 	.byte	0x03, 0x19
        /*0032*/ 	.short	0x0008


	//----- nvinfo : EIATTR_PARAM_CBANK
	.align		4
        /*0034*/ 	.byte	0x04, 0x0a
        /*0036*/ 	.short	(.L_59 - .L_58)
	.align		4
.L_58:
        /*0038*/ 	.word	index@(.nv.constant0._Z14end_simulationPf)
        /*003c*/ 	.short	0x0380
        /*003e*/ 	.short	0x0008


	//----- nvinfo : EIATTR_SW_WAR
	.align		4
.L_59:
        /*0040*/ 	.byte	0x04, 0x36
        /*0042*/ 	.short	(.L_61 - .L_60)
.L_60:
        /*0044*/ 	.word	0x00000008
.L_61:


//--------------------- .nv.info._Z19continue_simulationv --------------------------
	.section	.nv.info._Z19continue_simulationv,"",@"SHT_CUDA_INFO"
	.sectionflags	@""
	.align	4


	//----- nvinfo : EIATTR_CUDA_API_VERSION
	.align		4
        /*0000*/ 	.byte	0x04, 0x37
        /*0002*/ 	.short	(.L_63 - .L_62)
.L_62:
        /*0004*/ 	.word	0x00000082


	//----- nvinfo : EIATTR_SPARSE_MMA_MASK
	.align		4
.L_63:
        /*0008*/ 	.byte	0x03, 0x50
        /*000a*/ 	.short	0x0000


	//----- nvinfo : EIATTR_MAXREG_COUNT
	.align		4
        /*000c*/ 	.byte	0x03, 0x1b
        /*000e*/ 	.short	0x00ff


	//----- nvinfo : EIATTR_MERCURY_ISA_VERSION
	.align		4
        /*0010*/ 	.byte	0x03, 0x5f
        /*0012*/ 	.short	0x0101


	//----- nvinfo : EIATTR_VRC_CTA_INIT_COUNT
	.align		4
        /*0014*/ 	.byte	0x02, 0x4a
	.zero		1
	.zero		1


	//----- nvinfo : EIATTR_EXIT_INSTR_OFFSETS
	.align		4
        /*0018*/ 	.byte	0x04, 0x1c
        /*001a*/ 	.short	(.L_65 - .L_64)


	//   ....[0]....
.L_64:
        /*001c*/ 	.word	0x00001110


	//----- nvinfo : EIATTR_CRS_STACK_SIZE
	.align		4
.L_65:
        /*0020*/ 	.byte	0x04, 0x1e
        /*0022*/ 	.short	(.L_67 - .L_66)
.L_66:
        /*0024*/ 	.word	0x00000000


	//----- nvinfo : EIATTR_SW_WAR
	.align		4
.L_67:
        /*0028*/ 	.byte	0x04, 0x36
        /*002a*/ 	.short	(.L_69 - .L_68)
.L_68:
        /*002c*/ 	.word	0x00000008
.L_69:


//--------------------- .nv.info._Z18prepare_simulationv --------------------------
	.section	.nv.info._Z18prepare_simulationv,"",@"SHT_CUDA_INFO"
	.sectionflags	@""
	.align	4


	//----- nvinfo : EIATTR_CUDA_API_VERSION
	.align		4
        /*0000*/ 	.byte	0x04, 0x37
        /*0002*/ 	.short	(.L_71 - .L_70)
.L_70:
        /*0004*/ 	.word	0x00000082


	//----- nvinfo : EIATTR_SPARSE_MMA_MASK
	.align		4
.L_71:
        /*0008*/ 	.byte	0x03, 0x50
        /*000a*/ 	.short	0x0000


	//----- nvinfo : EIATTR_MAXREG_COUNT
	.align		4
        /*000c*/ 	.byte	0x03, 0x1b
        /*000e*/ 	.short	0x00ff


	//----- nvinfo : EIATTR_MERCURY_ISA_VERSION
	.align		4
        /*0010*/ 	.byte	0x03, 0x5f
        /*0012*/ 	.short	0x0101


	//----- nvinfo : EIATTR_VRC_CTA_INIT_COUNT
	.align		4
        /*0014*/ 	.byte	0x02, 0x4a
	.zero		1
	.zero		1


	//----- nvinfo : EIATTR_EXIT_INSTR_OFFSETS
	.align		4
        /*0018*/ 	.byte	0x04, 0x1c
        /*001a*/ 	.short	(.L_73 - .L_72)


	//   ....[0]....
.L_72:
        /*001c*/ 	.word	0x00000440


	//----- nvinfo : EIATTR_CRS_STACK_SIZE
	.align		4
.L_73:
        /*0020*/ 	.byte	0x04, 0x1e
        /*0022*/ 	.short	(.L_75 - .L_74)
.L_74:
        /*0024*/ 	.word	0x00000000


	//----- nvinfo : EIATTR_SW_WAR
	.align		4
.L_75:
        /*0028*/ 	.byte	0x04, 0x36
        /*002a*/ 	.short	(.L_77 - .L_76)
.L_76:
        /*002c*/ 	.word	0x00000008
.L_77:


//--------------------- .nv.info._Z10initkerneli  --------------------------
	.section	.nv.info._Z10initkerneli,"",@"SHT_CUDA_INFO"
	.sectionflags	@""
	.align	4


	//----- nvinfo : EIATTR_CUDA_API_VERSION
	.align		4
        /*0000*/ 	.byte	0x04, 0x37
        /*0002*/ 	.short	(.L_79 - .L_78)
.L_78:
        /*0004*/ 	.word	0x00000082


	//----- nvinfo : EIATTR_KPARAM_INFO
	.align		4
.L_79:
        /*0008*/ 	.byte	0x04, 0x17
        /*000a*/ 	.short	(.L_81 - .L_80)
.L_80:
        /*000c*/ 	.word	0x00000000
        /*0010*/ 	.short	0x0000
        /*0012*/ 	.short	0x0000
        /*0014*/ 	.byte	0x00, 0xf0, 0x11, 0x00


	//----- nvinfo : EIATTR_SPARSE_MMA_MASK
	.align		4
.L_81:
        /*0018*/ 	.byte	0x03, 0x50
        /*001a*/ 	.short	0x0000


	//----- nvinfo : EIATTR_MAXREG_COUNT
	.align		4
        /*001c*/ 	.byte	0x03, 0x1b
        /*001e*/ 	.short	0x00ff


	//----- nvinfo : EIATTR_EXTERNS
	.align		4
        /*0020*/ 	.byte	0x04, 0x0f
        /*0022*/ 	.short	(.L_83 - .L_82)


	//   ....[0]....
	.align		4
.L_82:
        /*0024*/ 	.word	index@(malloc)


	//----- nvinfo : EIATTR_MERCURY_ISA_VERSION
	.align		4
.L_83:
        /*0028*/ 	.byte	0x03, 0x5f
        /*002a*/ 	.short	0x0101


	//----- nvinfo : EIATTR_VRC_CTA_INIT_COUNT
	.align		4
        /*002c*/ 	.byte	0x02, 0x4a
	.zero		1
	.zero		1


	//----- nvinfo : EIATTR_SYSCALL_OFFSETS
	.align		4
        /*0030*/ 	.byte	0x04, 0x46
        /*0032*/ 	.short	(.L_85 - .L_84)


	//   ....[0]....
.L_84:
        /*0034*/ 	.word	0x000000b0


	//----- nvinfo : EIATTR_EXIT_INSTR_OFFSETS
	.align		4
.L_85:
        /*0038*/ 	.byte	0x04, 0x1c
        /*003a*/ 	.short	(.L_87 - .L_86)


	//   ....[0]....
.L_86:
        /*003c*/ 	.word	0x00000fc0


	//----- nvinfo : EIATTR_CRS_STACK_SIZE
	.align		4
.L_87:
        /*0040*/ 	.byte	0x04, 0x1e
        /*0042*/ 	.short	(.L_89 - .L_88)
.L_88:
        /*0044*/ 	.word	0x00000000


	//----- nvinfo : EIATTR_CBANK_PARAM_SIZE
	.align		4
.L_89:
        /*0048*/ 	.byte	0x03, 0x19
        /*004a*/ 	.short	0x0004


	//----- nvinfo : EIATTR_PARAM_CBANK
	.align		4
        /*004c*/ 	.byte	0x04, 0x0a
        /*004e*/ 	.short	(.L_91 - .L_90)
	.align		4
.L_90:
        /*0050*/ 	.word	index@(.nv.constant0._Z10initkerneli)
        /*0054*/ 	.short	0x0380
        /*0056*/ 	.short	0x0004


	//----- nvinfo : EIATTR_SW_WAR
	.align		4
.L_91:
        /*0058*/ 	.byte	0x04, 0x36
        /*005a*/ 	.short	(.L_93 - .L_92)
.L_92:
        /*005c*/ 	.word	0x00000008
.L_93:


//--------------------- .nv.callgraph             --------------------------
	.section	.nv.callgraph,"",@"SHT_CUDA_CALLGRAPH"
	.align	4
	.sectionentsize	8
	.align		4
        /*0000*/ 	.word	0x00000000
	.align		4
        /*0004*/ 	.word	0xffffffff
	.align		4
        /*0008*/ 	.word	index@(_Z10initkerneli)
	.align		4
        /*000c*/ 	.word	index@(malloc)
	.align		4
        /*0010*/ 	.word	0x00000000
	.align		4
        /*0014*/ 	.word	0xfffffffe
	.align		4
        /*0018*/ 	.word	0x00000000
	.align		4
        /*001c*/ 	.word	0xfffffffd
	.align		4
        /*0020*/ 	.word	0x00000000
	.align		4
        /*0024*/ 	.word	0xfffffffc


//--------------------- .nv.constant4             --------------------------
	.section	.nv.constant4,"a",@progbits
	.align	8
	.align		8
.nv.constant4:
        /*0000*/ 	.dword	precalc_xorwow_matrix
	.align		8
        /*0008*/ 	.dword	precalc_xorwow_offset_matrix
	.align		8
        /*0010*/ 	.dword	mrg32k3aM1
	.align		8
        /*0018*/ 	.dword	mrg32k3aM2
	.align		8
        /*0020*/ 	.dword	mrg32k3aM1SubSeq
	.align		8
        /*0028*/ 	.dword	mrg32k3aM2SubSeq
	.align		8
        /*0030*/ 	.dword	mrg32k3aM1Seq
	.align		8
        /*0038*/ 	.dword	mrg32k3aM2Seq
	.align		8
        /*0040*/ 	.dword	states
	.align		8
        /*0048*/ 	.dword	__cudart_i2opi_f
	.align		8
        /*0050*/ 	.dword	malloc


//--------------------- .nv.constant3             --------------------------
	.section	.nv.constant3,"a",@progbits
	.align	8
.nv.constant3:
	.type		__cr_lgamma_table,@object
	.size		__cr_lgamma_table,(m - __cr_lgamma_table)
__cr_lgamma_table:
        /*0000*/ 	.byte	0x00, 0x00, 0x00, 0x00, 0x00, 0x00, 0x00, 0x00, 0x00, 0x00, 0x00, 0x00, 0x00, 0x00, 0x00, 0x00
        /*0010*/ 	.byte	0xef, 0x39, 0xfa, 0xfe, 0x42, 0x2e, 0xe6, 0x3f, 0x02, 0x20, 0x2a, 0xfa, 0x0b, 0xab, 0xfc, 0x3f
        /*0020*/ 	.byte	0xf9, 0x2c, 0x92, 0x7c, 0xa7, 0x6c, 0x09, 0x40, 0xc9, 0x79, 0x44, 0x3c, 0x64, 0x26, 0x13, 0x40
        /*0030*/ 	.byte	0xca, 0x01, 0xcf, 0x3a, 0x27, 0x51, 0x1a, 0x40, 0x30, 0xcc, 0x2d, 0xf3, 0xe1, 0x0c, 0x21, 0x40
        /*0040*/ 	.byte	0x0d, 0xb7, 0xfc, 0x82, 0x8e, 0x35, 0x25, 0x40
	.type		m,@object
	.size		m,(gamma_ - m)
m:
        /*0048*/ 	.byte	0x98, 0x6e, 0x02, 0x3f
	.type		gamma_,@object
	.size		gamma_,(a - gamma_)
gamma_:
        /*004c*/ 	.byte	0x00, 0x00, 0x80, 0x3f
	.type		a,@object
	.size		a,(omega - a)
a:
        /*0050*/ 	.byte	0x00, 0x80, 0xc7, 0x41
	.type		omega,@object
	.size		omega,(f - omega)
omega:
        /*0054*/ 	.byte	0x48, 0xe1, 0x3e, 0x41
	.type		f,@object
	.size		f,(D - f)
f:
        /*0058*/ 	.byte	0xc3, 0xf5, 0x1c, 0xc1
	.type		D,@object
	.size		D,(xi - D)
D:
	.zero		4
	.type		xi,@object
	.size		xi,(dt - xi)
xi:
	.zero		4
	.type		dt,@object
	.size		dt,(periods - dt)
dt:
        /*0064*/ 	.byte	0x44, 0x4c, 0x09, 0x3b
	.type		periods,@object
	.size		periods,(steps_per_period - periods)
periods:
        /*0068*/ 	.byte	0xe8, 0x03, 0x00, 0x00
	.type		steps_per_period,@object
	.size		steps_per_period,(steps_per_kernel_call - steps_per_period)
steps_per_period:
        /*006c*/ 	.byte	0x20, 0x03, 0x00, 0x00
	.type		steps_per_kernel_call,@object
	.size		steps_per_kernel_call,(.L_20 - steps_per_kernel_call)
steps_per_kernel_call:
        /*0070*/ 	.byte	0xc8, 0x00, 0x00, 0x00
.L_20:


//--------------------- .text._Z14end_simulationPf --------------------------
	.section	.text._Z14end_simulationPf,"ax",@progbits
	.align	128
        .global         _Z14end_simulationPf
        .type           _Z14end_simulationPf,@function
        .size           _Z14end_simulationPf,(.L_x_57 - _Z14end_simulationPf)
        .other          _Z14end_simulationPf,@"STO_CUDA_ENTRY STV_DEFAULT"
_Z14end_simulationPf:
.text._Z14end_simulationPf:
[----:B------:R-:W-:Y:S01]  /*0000*/  LDC R1, c[0x0][0x37c] ;  /* 0x0000df00ff017b82 */ /* 0x000fe20000000800 */
[----:B------:R-:W0:Y:S01]  /*0010*/  S2R R0, SR_TID.X ;  /* 0x0000000000007919 */ /* 0x000e220000002100 */
[----:B------:R-:W-:Y:S01]  /*0020*/  MOV R2, 0x400 ;  /* 0x0000040000027802 */ /* 0x000fe20000000f00 */
[----:B------:R-:W1:Y:S01]  /*0030*/  LDCU.64 UR4, c[0x0][0x358] ;  /* 0x00006b00ff0477ac */ /* 0x000e620008000a00 */
[----:B------:R-:W0:Y:S01]  /*0040*/  S2R R5, SR_TID.Y ;  /* 0x0000000000057919 */ /* 0x000e220000002200 */
[----:B------:R-:W2:Y:S01]  /*0050*/  S2R R3, SR_CgaCtaId ;  /* 0x0000000000037919 */ /* 0x000ea20000008800 */
[----:B0-----:R-:W-:Y:S02]  /*0060*/  LEA R0, R5, R0, 0x1 ;  /* 0x0000000005007211 */ /* 0x001fe400078e08ff */
[----:B--2---:R-:W-:-:S03]  /*0070*/  LEA R3, R3, R2, 0x18 ;  /* 0x0000000203037211 */ /* 0x004fc600078ec0ff */
[C---:B------:R-:W-:Y:S02]  /*0080*/  IMAD R5, R0.reuse, 0x6, RZ ;  /* 0x0000000600057824 */ /* 0x040fe400078e02ff */
[----:B------:R-:W-:Y:S02]  /*0090*/  IMAD R4, R0, 0x30, R3 ;  /* 0x0000003000047824 */ /* 0x000fe400078e0203 */
[----:B------:R-:W0:Y:S03]  /*00a0*/  LDC.64 R2, c[0x0][0x380] ;  /* 0x0000e000ff027b82 */ /* 0x000e260000000a00 */
[----:B------:R-:W2:Y:S04]  /*00b0*/  LDS R9, [R4+0x14] ;  /* 0x0000140004097984 */ /* 0x000ea80000000800 */
[----:B------:R-:W3:Y:S04]  /*00c0*/  LDS.64 R6, [R4+0x8] ;  /* 0x0000080004067984 */ /* 0x000ee80000000a00 */
[----:B------:R-:W4:Y:S01]  /*00d0*/  LDS R11, [R4+0x18] ;  /* 0x00001800040b7984 */ /* 0x000f220000000800 */
[----:B0-----:R-:W-:-:S05]  /*00e0*/  IMAD.WIDE.U32 R2, R5, 0x4, R2 ;  /* 0x0000000405027825 */ /* 0x001fca00078e0002 */
[----:B-1----:R-:W-:Y:S04]  /*00f0*/  STG.E desc[UR4][R2.64], RZ ;  /* 0x000000ff02007986 */ /* 0x002fe8000c101904 */
[----:B------:R-:W-:Y:S04]  /*0100*/  STG.E desc[UR4][R2.64+0x4], RZ ;  /* 0x000004ff02007986 */ /* 0x000fe8000c101904 */
[----:B--2---:R-:W-:Y:S04]  /*0110*/  STG.E desc[UR4][R2.64+0x10], R9 ;  /* 0x0000100902007986 */ /* 0x004fe8000c101904 */
[----:B---3--:R-:W-:Y:S04]  /*0120*/  STG.E desc[UR4][R2.64+0x8], R6 ;  /* 0x0000080602007986 */ /* 0x008fe8000c101904 */
[----:B------:R-:W-:Y:S04]  /*0130*/  STG.E desc[UR4][R2.64+0xc], R7 ;  /* 0x00000c0702007986 */ /* 0x000fe8000c101904 */
[----:B----4-:R-:W-:Y:S01]  /*0140*/  STG.E desc[UR4][R2.64+0x14], R11 ;  /* 0x0000140b02007986 */ /* 0x010fe2000c101904 */
[----:B------:R-:W-:Y:S05]  /*0150*/  EXIT ;  /* 0x000000000000794d */ /* 0x000fea0003800000 */
.L_x_0:
[----:B------:R-:W-:-:S00]  /*0160*/  BRA `(.L_x_0) ;  /* 0xfffffffc00fc7947 */ /* 0x000fc0000383ffff */
[----:B------:R-:W-:-:S00]  /*0170*/  NOP ;  /* 0x0000000000007918 */ /* 0x000fc00000000000 */
        /* <DEDUP_REMOVED lines=8> */
.L_x_57:


//--------------------- .text._Z19continue_simulationv --------------------------
	.section	.text._Z19continue_simulationv,"ax",@progbits
	.align	128
        .global         _Z19continue_simulationv
        .type           _Z19continue_simulationv,@function
        .size           _Z19continue_simulationv,(.L_x_55 - _Z19continue_simulationv)
        .other          _Z19continue_simulationv,@"STO_CUDA_ENTRY STV_DEFAULT"
_Z19continue_simulationv:
.text._Z19continue_simulationv:
[----:B------:R-:W-:Y:S01]  /*0000*/  LDC R1, c[0x0][0x37c] ;  /* 0x0000df00ff017b82 */ /* 0x000fe20000000800 */
[----:B------:R-:W0:Y:S01]  /*0010*/  S2R R3, SR_CgaCtaId ;  /* 0x0000000000037919 */ /* 0x000e220000008800 */
[----:B------:R-:W-:Y:S01]  /*0020*/  MOV R2, 0x400 ;  /* 0x0000040000027802 */ /* 0x000fe20000000f00 */
[----:B------:R-:W1:Y:S01]  /*0030*/  LDCU UR4, c[0x3][0x70] ;  /* 0x00c00e00ff0477ac */ /* 0x000e620008000800 */
[----:B------:R-:W2:Y:S01]  /*0040*/  S2R R0, SR_TID.X ;  /* 0x0000000000007919 */ /* 0x000ea20000002100 */
[----:B------:R-:W2:Y:S01]  /*0050*/  S2R R5, SR_TID.Y ;  /* 0x0000000000057919 */ /* 0x000ea20000002200 */
[----:B-1----:R-:W-:Y:S01]  /*0060*/  UISETP.GE.AND UP0, UPT, UR4, 0x1, UPT ;  /* 0x000000010400788c */ /* 0x002fe2000bf06270 */
[----:B0-----:R-:W-:Y:S01]  /*0070*/  LEA R3, R3, R2, 0x18 ;  /* 0x0000000203037211 */ /* 0x001fe200078ec0ff */
[----:B--2---:R-:W-:-:S04]  /*0080*/  IMAD R0, R5, 0x2, R0 ;  /* 0x0000000205007824 */ /* 0x004fc800078e0200 */
[----:B------:R-:W-:-:S05]  /*0090*/  IMAD R0, R0, 0x30, R3 ;  /* 0x0000003000007824 */ /* 0x000fca00078e0203 */
[----:B------:R-:W0:Y:S04]  /*00a0*/  LDS R3, [R0+0x2c] ;  /* 0x00002c0000037984 */ /* 0x000e280000000800 */
[----:B------:R1:W2:Y:S04]  /*00b0*/  LDS.128 R12, [R0] ;  /* 0x00000000000c7984 */ /* 0x0002a80000000c00 */
[----:B------:R1:W3:Y:S01]  /*00c0*/  LDS.128 R8, [R0+0x10] ;  /* 0x0000100000087984 */ /* 0x0002e20000000c00 */
[----:B0-----:R-:W0:Y:S02]  /*00d0*/  F2I.TRUNC.NTZ R3, R3 ;  /* 0x0000000300037305 */ /* 0x001e24000020f100 */
[----:B0-----:R-:W-:Y:S01]  /*00e0*/  IMAD.MOV.U32 R2, RZ, RZ, R3 ;  /* 0x000000ffff027224 */ /* 0x001fe200078e0003 */
[----:B-123--:R-:W-:Y:S06]  /*00f0*/  BRA.U !UP0, `(.L_x_1) ;  /* 0x0000000d08f47547 */ /* 0x00efec000b800000 */
[----:B------:R-:W0:Y:S02]  /*0100*/  LDC R7, c[0x3][0x48] ;  /* 0x00c01200ff077b82 */ /* 0x000e240000000800 */
[----:B0-----:R-:W-:-:S05]  /*0110*/  VIADD R2, R7, 0x1800000 ;  /* 0x0180000007027836 */ /* 0x001fca0000000000 */
[----:B------:R-:W-:-:S04]  /*0120*/  LOP3.LUT R2, R2, 0x7f800000, RZ, 0xc0, !PT ;  /* 0x7f80000002027812 */ /* 0x000fc800078ec0ff */
[----:B------:R-:W-:-:S13]  /*0130*/  ISETP.GT.U32.AND P0, PT, R2, 0x1ffffff, PT ;  /* 0x01ffffff0200780c */ /* 0x000fda0003f04070 */
[----:B------:R-:W-:Y:S05]  /*0140*/  @P0 BRA `(.L_x_2) ;  /* 0x0000000000100947 */ /* 0x000fea0003800000 */
[----:B------:R-:W-:-:S07]  /*0150*/  MOV R4, 0x170 ;  /* 0x0000017000047802 */ /* 0x000fce0000000f00 */
[----:B------:R-:W-:Y:S05]  /*0160*/  CALL.REL.NOINC `($__internal_0_$__cuda_sm20_rcp_rn_f32_slowpath) ;  /* 0x0000000c00ec7944 */ /* 0x000fea0003c00000 */
[----:B------:R-:W-:Y:S01]  /*0170*/  MOV R4, R2 ;  /* 0x0000000200047202 */ /* 0x000fe20000000f00 */
[----:B------:R-:W-:Y:S06]  /*0180*/  BRA `(.L_x_3) ;  /* 0x0000000000107947 */ /* 0x000fec0003800000 */
.L_x_2:
[----:B------:R-:W0:Y:S02]  /*0190*/  MUFU.RCP R4, R7 ;  /* 0x0000000700047308 */ /* 0x000e240000001000 */
[----:B0-----:R-:W-:-:S04]  /*01a0*/  FFMA R2, R4, R7, -1 ;  /* 0xbf80000004027423 */ /* 0x001fc80000000007 */
[----:B------:R-:W-:-:S04]  /*01b0*/  FADD.FTZ R5, -R2, -RZ ;  /* 0x800000ff02057221 */ /* 0x000fc80000010100 */
[----:B------:R-:W-:-:S07]  /*01c0*/  FFMA R4, R4, R5, R4 ;  /* 0x0000000504047223 */ /* 0x000fce0000000004 */
.L_x_3:
[----:B------:R-:W0:Y:S01]  /*01d0*/  LDCU UR4, c[0x3][0x70] ;  /* 0x00c00e00ff0477ac */ /* 0x000e220008000800 */
[----:B------:R-:W-:Y:S01]  /*01e0*/  IMAD.MOV.U32 R20, RZ, RZ, R10 ;  /* 0x000000ffff147224 */ /* 0x000fe200078e000a */
[----:B------:R-:W1:Y:S01]  /*01f0*/  LDCU.64 UR8, c[0x0][0x358] ;  /* 0x00006b00ff0877ac */ /* 0x000e620008000a00 */
[----:B0-----:R-:W-:Y:S01]  /*0200*/  VIADD R2, R3, UR4 ;  /* 0x0000000403027c36 */ /* 0x001fe20008000000 */
[----:B------:R-:W-:-:S06]  /*0210*/  UMOV UR4, URZ ;  /* 0x000000ff00047c82 */ /* 0x000fcc0008000000 */
.L_x_21:
[----:B------:R-:W0:Y:S01]  /*0220*/  LDCU UR5, c[0x3][0x54] ;  /* 0x00c00a80ff0577ac */ /* 0x000e220008000800 */
[----:B------:R-:W-:Y:S01]  /*0230*/  BSSY.RECONVERGENT B0, `(.L_x_4) ;  /* 0x000006f000007945 */ /* 0x000fe20003800200 */
[----:B------:R-:W2:Y:S01]  /*0240*/  LDCU UR7, c[0x3][0x64] ;  /* 0x00c00c80ff0777ac */ /* 0x000ea20008000800 */
[----:B------:R-:W-:Y:S01]  /*0250*/  UIADD3 UR4, UPT, UPT, UR4, 0x1, URZ ;  /* 0x0000000104047890 */ /* 0x000fe2000fffe0ff */
[----:B0-----:R-:W-:Y:S01]  /*0260*/  FMUL R23, R8, UR5 ;  /* 0x0000000508177c20 */ /* 0x001fe20008400000 */
[----:B------:R-:W0:Y:S03]  /*0270*/  LDCU UR5, c[0x3][0x70] ;  /* 0x00c00e00ff0577ac */ /* 0x000e260008000800 */
[C---:B------:R-:W-:Y:S01]  /*0280*/  FMUL R26, R23.reuse, 0.63661974668502807617 ;  /* 0x3f22f983171a7820 */ /* 0x040fe20000400000 */
[----:B------:R-:W-:Y:S01]  /*0290*/  FSETP.GE.AND P0, PT, |R23|, 105615, PT ;  /* 0x47ce47801700780b */ /* 0x000fe20003f06200 */
[----:B--2---:R-:W-:Y:S01]  /*02a0*/  FFMA R10, R11, UR7, R20 ;  /* 0x000000070b0a7c23 */ /* 0x004fe20008000014 */
[----:B------:R-:W-:-:S03]  /*02b0*/  FFMA R9, R20, UR7, R9 ;  /* 0x0000000714097c23 */ /* 0x000fc60008000009 */
[----:B------:R-:W2:Y:S01]  /*02c0*/  F2I.NTZ R26, R26 ;  /* 0x0000001a001a7305 */ /* 0x000ea20000203100 */
[----:B0-----:R-:W-:Y:S01]  /*02d0*/  UISETP.NE.AND UP2, UPT, UR4, UR5, UPT ;  /* 0x000000050400728c */ /* 0x001fe2000bf45270 */
[----:B--2---:R-:W-:-:S05]  /*02e0*/  I2FP.F32.S32 R18, R26 ;  /* 0x0000001a00127245 */ /* 0x004fca0000201400 */
[----:B------:R-:W-:-:S04]  /*02f0*/  FFMA R19, R18, -1.5707962512969970703, R23 ;  /* 0xbfc90fda12137823 */ /* 0x000fc80000000017 */
[----:B------:R-:W-:-:S04]  /*0300*/  FFMA R19, R18, -7.5497894158615963534e-08, R19 ;  /* 0xb3a2216812137823 */ /* 0x000fc80000000013 */
[----:B------:R-:W-:Y:S01]  /*0310*/  FFMA R18, R18, -5.3903029534742383927e-15, R19 ;  /* 0xa7c234c512127823 */ /* 0x000fe20000000013 */
[----:B------:R-:W-:Y:S06]  /*0320*/  @!P0 BRA `(.L_x_5) ;  /* 0x00000004007c8947 */ /* 0x000fec0003800000 */
[----:B------:R-:W-:-:S13]  /*0330*/  FSETP.NEU.AND P0, PT, |R23|, +INF , PT ;  /* 0x7f8000001700780b */ /* 0x000fda0003f0d200 */
[----:B------:R-:W-:Y:S01]  /*0340*/  @!P0 FMUL R18, RZ, R23 ;  /* 0x00000017ff128220 */ /* 0x000fe20000400000 */
[----:B------:R-:W-:Y:S01]  /*0350*/  @!P0 IMAD.MOV.U32 R26, RZ, RZ, RZ ;  /* 0x000000ffff1a8224 */ /* 0x000fe200078e00ff */
[----:B------:R-:W-:Y:S06]  /*0360*/  @!P0 BRA `(.L_x_5) ;  /* 0x00000004006c8947 */ /* 0x000fec0003800000 */
[----:B------:R-:W-:Y:S01]  /*0370*/  SHF.L.U32 R18, R23, 0x8, RZ ;  /* 0x0000000817127819 */ /* 0x000fe200000006ff */
[----:B------:R-:W-:Y:S01]  /*0380*/  IMAD.MOV.U32 R11, RZ, RZ, RZ ;  /* 0x000000ffff0b7224 */ /* 0x000fe200078e00ff */
[----:B------:R-:W0:Y:S01]  /*0390*/  LDCU.64 UR10, c[0x4][0x48] ;  /* 0x01000900ff0a77ac */ /* 0x000e220008000a00 */
[----:B------:R-:W-:Y:S01]  /*03a0*/  IMAD.MOV.U32 R24, RZ, RZ, RZ ;  /* 0x000000ffff187224 */ /* 0x000fe200078e00ff */
[----:B------:R-:W-:Y:S01]  /*03b0*/  LOP3.LUT R25, R18, 0x80000000, RZ, 0xfc, !PT ;  /* 0x8000000012197812 */ /* 0x000fe200078efcff */
[----:B------:R-:W-:Y:S01]  /*03c0*/  UMOV UR6, URZ ;  /* 0x000000ff00067c82 */ /* 0x000fe20008000000 */
[----:B------:R-:W-:-:S05]  /*03d0*/  UMOV UR5, URZ ;  /* 0x000000ff00057c82 */ /* 0x000fca0008000000 */
.L_x_6:
[----:B0-----:R-:W-:Y:S01]  /*03e0*/  IMAD.U32 R18, RZ, RZ, UR10 ;  /* 0x0000000aff127e24 */ /* 0x001fe2000f8e00ff */
[----:B------:R-:W-:-:S05]  /*03f0*/  MOV R19, UR11 ;  /* 0x0000000b00137c02 */ /* 0x000fca0008000f00 */
[----:B-1----:R-:W2:Y:S01]  /*0400*/  LDG.E.CONSTANT R18, desc[UR8][R18.64] ;  /* 0x0000000812127981 */ /* 0x002ea2000c1e9900 */
[----:B------:R-:W-:Y:S01]  /*0410*/  UIADD3 UR5, UPT, UPT, UR5, 0x1, URZ ;  /* 0x0000000105057890 */ /* 0x000fe2000fffe0ff */
[C---:B------:R-:W-:Y:S01]  /*0420*/  ISETP.EQ.AND P0, PT, R24.reuse, RZ, PT ;  /* 0x000000ff1800720c */ /* 0x040fe20003f02270 */
[----:B------:R-:W-:Y:S01]  /*0430*/  UIADD3 UR10, UP1, UPT, UR10, 0x4, URZ ;  /* 0x000000040a0a7890 */ /* 0x000fe2000ff3e0ff */
[C---:B------:R-:W-:Y:S01]  /*0440*/  ISETP.EQ.AND P1, PT, R24.reuse, 0x4, PT ;  /* 0x000000041800780c */ /* 0x040fe20003f22270 */
[----:B------:R-:W-:Y:S01]  /*0450*/  UISETP.NE.AND UP0, UPT, UR5, 0x6, UPT ;  /* 0x000000060500788c */ /* 0x000fe2000bf05270 */
[C---:B------:R-:W-:Y:S01]  /*0460*/  ISETP.EQ.AND P2, PT, R24.reuse, 0x8, PT ;  /* 0x000000081800780c */ /* 0x040fe20003f42270 */
[----:B------:R-:W-:Y:S01]  /*0470*/  UIADD3.X UR11, UPT, UPT, URZ, UR11, URZ, UP1, !UPT ;  /* 0x0000000bff0b7290 */ /* 0x000fe20008ffe4ff */
[C---:B------:R-:W-:Y:S02]  /*0480*/  ISETP.EQ.AND P3, PT, R24.reuse, 0xc, PT ;  /* 0x0000000c1800780c */ /* 0x040fe40003f62270 */
[----:B------:R-:W-:-:S02]  /*0490*/  ISETP.EQ.AND P4, PT, R24, 0x10, PT ;  /* 0x000000101800780c */ /* 0x000fc40003f82270 */
[C---:B------:R-:W-:Y:S01]  /*04a0*/  ISETP.EQ.AND P5, PT, R24.reuse, 0x14, PT ;  /* 0x000000141800780c */ /* 0x040fe20003fa2270 */
[----:B------:R-:W-:Y:S02]  /*04b0*/  VIADD R24, R24, 0x4 ;  /* 0x0000000418187836 */ /* 0x000fe40000000000 */
[----:B--2---:R-:W-:-:S03]  /*04c0*/  IMAD.WIDE.U32 R20, R18, R25, RZ ;  /* 0x0000001912147225 */ /* 0x004fc600078e00ff */
[----:B------:R-:W-:-:S04]  /*04d0*/  IADD3 R20, P6, PT, R20, R11, RZ ;  /* 0x0000000b14147210 */ /* 0x000fc80007fde0ff */
[----:B------:R-:W-:Y:S01]  /*04e0*/  IADD3.X R11, PT, PT, R21, UR6, RZ, P6, !PT ;  /* 0x00000006150b7c10 */ /* 0x000fe2000b7fe4ff */
[--C-:B------:R-:W-:Y:S01]  /*04f0*/  @P0 IMAD.MOV.U32 R5, RZ, RZ, R20.reuse ;  /* 0x000000ffff050224 */ /* 0x100fe200078e0014 */
[----:B------:R-:W-:Y:S01]  /*0500*/  @P3 MOV R17, R20 ;  /* 0x0000001400113202 */ /* 0x000fe20000000f00 */
[--C-:B------:R-:W-:Y:S02]  /*0510*/  @P1 IMAD.MOV.U32 R7, RZ, RZ, R20.reuse ;  /* 0x000000ffff071224 */ /* 0x100fe400078e0014 */
[--C-:B------:R-:W-:Y:S02]  /*0520*/  @P2 IMAD.MOV.U32 R16, RZ, RZ, R20.reuse ;  /* 0x000000ffff102224 */ /* 0x100fe400078e0014 */
[--C-:B------:R-:W-:Y:S02]  /*0530*/  @P4 IMAD.MOV.U32 R22, RZ, RZ, R20.reuse ;  /* 0x000000ffff164224 */ /* 0x100fe400078e0014 */
[----:B------:R-:W-:Y:S01]  /*0540*/  @P5 IMAD.MOV.U32 R6, RZ, RZ, R20 ;  /* 0x000000ffff065224 */ /* 0x000fe200078e0014 */
[----:B------:R-:W-:Y:S06]  /*0550*/  BRA.U UP0, `(.L_x_6) ;  /* 0xfffffffd00a07547 */ /* 0x000fec000b83ffff */
[----:B------:R-:W-:Y:S01]  /*0560*/  SHF.R.U32.HI R18, RZ, 0x17, R23 ;  /* 0x00000017ff127819 */ /* 0x000fe20000011617 */
[----:B------:R-:W-:Y:S03]  /*0570*/  BSSY.RECONVERGENT B1, `(.L_x_7) ;  /* 0x0000028000017945 */ /* 0x000fe60003800200 */
[C---:B------:R-:W-:Y:S02]  /*0580*/  LOP3.LUT R19, R18.reuse, 0xe0, RZ, 0xc0, !PT ;  /* 0x000000e012137812 */ /* 0x040fe400078ec0ff */
[----:B------:R-:W-:Y:S02]  /*0590*/  LOP3.LUT P6, RZ, R18, 0x1f, RZ, 0xc0, !PT ;  /* 0x0000001f12ff7812 */ /* 0x000fe400078cc0ff */
[----:B------:R-:W-:-:S04]  /*05a0*/  IADD3 R19, PT, PT, R19, -0x80, RZ ;  /* 0xffffff8013137810 */ /* 0x000fc80007ffe0ff */
[----:B------:R-:W-:-:S05]  /*05b0*/  SHF.R.U32.HI R19, RZ, 0x5, R19 ;  /* 0x00000005ff137819 */ /* 0x000fca0000011613 */
[----:B------:R-:W-:-:S05]  /*05c0*/  IMAD.U32 R21, R19, -0x4, RZ ;  /* 0xfffffffc13157824 */ /* 0x000fca00078e00ff */
[C---:B------:R-:W-:Y:S02]  /*05d0*/  ISETP.EQ.AND P3, PT, R21.reuse, -0x18, PT ;  /* 0xffffffe81500780c */ /* 0x040fe40003f62270 */
[C---:B------:R-:W-:Y:S02]  /*05e0*/  ISETP.EQ.AND P4, PT, R21.reuse, -0x14, PT ;  /* 0xffffffec1500780c */ /* 0x040fe40003f82270 */
[C---:B------:R-:W-:Y:S02]  /*05f0*/  ISETP.EQ.AND P2, PT, R21.reuse, -0x10, PT ;  /* 0xfffffff01500780c */ /* 0x040fe40003f42270 */
[C---:B------:R-:W-:Y:S02]  /*0600*/  ISETP.EQ.AND P1, PT, R21.reuse, -0xc, PT ;  /* 0xfffffff41500780c */ /* 0x040fe40003f22270 */
[C---:B------:R-:W-:Y:S02]  /*0610*/  ISETP.EQ.AND P0, PT, R21.reuse, -0x8, PT ;  /* 0xfffffff81500780c */ /* 0x040fe40003f02270 */
[----:B------:R-:W-:-:S03]  /*0620*/  ISETP.EQ.AND P5, PT, R21, RZ, PT ;  /* 0x000000ff1500720c */ /* 0x000fc60003fa2270 */
[--C-:B------:R-:W-:Y:S01]  /*0630*/  @P3 IMAD.MOV.U32 R24, RZ, RZ, R5.reuse ;  /* 0x000000ffff183224 */ /* 0x100fe200078e0005 */
[C---:B------:R-:W-:Y:S01]  /*0640*/  ISETP.EQ.AND P3, PT, R21.reuse, -0x4, PT ;  /* 0xfffffffc1500780c */ /* 0x040fe20003f62270 */
[----:B------:R-:W-:Y:S01]  /*0650*/  @P4 IMAD.MOV.U32 R19, RZ, RZ, R5 ;  /* 0x000000ffff134224 */ /* 0x000fe200078e0005 */
[----:B------:R-:W-:Y:S01]  /*0660*/  @P4 MOV R24, R7 ;  /* 0x0000000700184202 */ /* 0x000fe20000000f00 */
[----:B------:R-:W-:Y:S01]  /*0670*/  @P2 IMAD.MOV.U32 R19, RZ, RZ, R7 ;  /* 0x000000ffff132224 */ /* 0x000fe200078e0007 */
[----:B------:R-:W-:Y:S01]  /*0680*/  ISETP.EQ.AND P4, PT, R21, 0x4, PT ;  /* 0x000000041500780c */ /* 0x000fe20003f82270 */
[--C-:B------:R-:W-:Y:S01]  /*0690*/  @P2 IMAD.MOV.U32 R24, RZ, RZ, R16.reuse ;  /* 0x000000ffff182224 */ /* 0x100fe200078e0010 */
[----:B------:R-:W-:Y:S01]  /*06a0*/  @P1 MOV R24, R17 ;  /* 0x0000001100181202 */ /* 0x000fe20000000f00 */
[----:B------:R-:W-:Y:S02]  /*06b0*/  @P1 IMAD.MOV.U32 R19, RZ, RZ, R16 ;  /* 0x000000ffff131224 */ /* 0x000fe400078e0010 */
[----:B------:R-:W-:-:S02]  /*06c0*/  @P0 IMAD.MOV.U32 R19, RZ, RZ, R17 ;  /* 0x000000ffff130224 */ /* 0x000fc400078e0011 */
[--C-:B------:R-:W-:Y:S02]  /*06d0*/  @P0 IMAD.MOV.U32 R24, RZ, RZ, R22.reuse ;  /* 0x000000ffff180224 */ /* 0x100fe400078e0016 */
[----:B------:R-:W-:Y:S01]  /*06e0*/  @P3 IMAD.MOV.U32 R19, RZ, RZ, R22 ;  /* 0x000000ffff133224 */ /* 0x000fe200078e0016 */
[----:B------:R-:W-:Y:S01]  /*06f0*/  @P3 MOV R24, R6 ;  /* 0x0000000600183202 */ /* 0x000fe20000000f00 */
[----:B------:R-:W-:Y:S02]  /*0700*/  @P5 IMAD.MOV.U32 R19, RZ, RZ, R6 ;  /* 0x000000ffff135224 */ /* 0x000fe400078e0006 */
[--C-:B------:R-:W-:Y:S02]  /*0710*/  @P5 IMAD.MOV.U32 R24, RZ, RZ, R11.reuse ;  /* 0x000000ffff185224 */ /* 0x100fe400078e000b */
[----:B------:R-:W-:Y:S01]  /*0720*/  @P4 IMAD.MOV.U32 R19, RZ, RZ, R11 ;  /* 0x000000ffff134224 */ /* 0x000fe200078e000b */
[----:B------:R-:W-:Y:S06]  /*0730*/  @!P6 BRA `(.L_x_8) ;  /* 0x00000000002ce947 */ /* 0x000fec0003800000 */
[----:B------:R-:W-:Y:S01]  /*0740*/  @P2 MOV R20, R5 ;  /* 0x0000000500142202 */ /* 0x000fe20000000f00 */
[----:B------:R-:W-:Y:S01]  /*0750*/  @P1 IMAD.MOV.U32 R20, RZ, RZ, R7 ;  /* 0x000000ffff141224 */ /* 0x000fe200078e0007 */
[----:B------:R-:W-:Y:S01]  /*0760*/  LOP3.LUT R18, R18, 0x1f, RZ, 0xc0, !PT ;  /* 0x0000001f12127812 */ /* 0x000fe200078ec0ff */
[----:B------:R-:W-:Y:S01]  /*0770*/  @P0 IMAD.MOV.U32 R20, RZ, RZ, R16 ;  /* 0x000000ffff140224 */ /* 0x000fe200078e0010 */
[----:B------:R-:W-:Y:S01]  /*0780*/  ISETP.EQ.AND P0, PT, R21, 0x8, PT ;  /* 0x000000081500780c */ /* 0x000fe20003f02270 */
[----:B------:R-:W-:Y:S01]  /*0790*/  @P3 IMAD.MOV.U32 R20, RZ, RZ, R17 ;  /* 0x000000ffff143224 */ /* 0x000fe200078e0011 */
[----:B------:R-:W-:Y:S01]  /*07a0*/  @P5 MOV R20, R22 ;  /* 0x0000001600145202 */ /* 0x000fe20000000f00 */
[----:B------:R-:W-:Y:S01]  /*07b0*/  @P4 IMAD.MOV.U32 R20, RZ, RZ, R6 ;  /* 0x000000ffff144224 */ /* 0x000fe200078e0006 */
[----:B------:R-:W-:-:S09]  /*07c0*/  SHF.L.W.U32.HI R24, R19, R18, R24 ;  /* 0x0000001213187219 */ /* 0x000fd20000010e18 */
[----:B------:R-:W-:-:S05]  /*07d0*/  @P0 IMAD.MOV.U32 R20, RZ, RZ, R11 ;  /* 0x000000ffff140224 */ /* 0x000fca00078e000b */
[----:B------:R-:W-:-:S07]  /*07e0*/  SHF.L.W.U32.HI R19, R20, R18, R19 ;  /* 0x0000001214137219 */ /* 0x000fce0000010e13 */
.L_x_8:
[----:B------:R-:W-:Y:S05]  /*07f0*/  BSYNC.RECONVERGENT B1 ;  /* 0x0000000000017941 */ /* 0x000fea0003800200 */
.L_x_7:
[C---:B------:R-:W-:Y:S01]  /*0800*/  SHF.L.W.U32.HI R26, R19.reuse, 0x2, R24 ;  /* 0x00000002131a7819 */ /* 0x040fe20000010e18 */
[----:B------:R-:W-:Y:S01]  /*0810*/  IMAD.SHL.U32 R19, R19, 0x4, RZ ;  /* 0x0000000413137824 */ /* 0x000fe200078e00ff */
[----:B------:R-:W-:Y:S01]  /*0820*/  UMOV UR10, 0x54442d19 ;  /* 0x54442d19000a7882 */ /* 0x000fe20000000000 */
[----:B------:R-:W-:Y:S01]  /*0830*/  UMOV UR11, 0x3bf921fb ;  /* 0x3bf921fb000b7882 */ /* 0x000fe20000000000 */
[----:B------:R-:W-:Y:S02]  /*0840*/  SHF.R.S32.HI R11, RZ, 0x1f, R26 ;  /* 0x0000001fff0b7819 */ /* 0x000fe4000001141a */
[----:B------:R-:W-:Y:S02]  /*0850*/  ISETP.GE.AND P0, PT, R23, RZ, PT ;  /* 0x000000ff1700720c */ /* 0x000fe40003f06270 */
[C---:B------:R-:W-:Y:S02]  /*0860*/  LOP3.LUT R18, R11.reuse, R19, RZ, 0x3c, !PT ;  /* 0x000000130b127212 */ /* 0x040fe400078e3cff */
[----:B------:R-:W-:-:S02]  /*0870*/  LOP3.LUT R19, R11, R26, RZ, 0x3c, !PT ;  /* 0x0000001a0b137212 */ /* 0x000fc400078e3cff */
[----:B------:R-:W-:Y:S02]  /*0880*/  SHF.R.U32.HI R11, RZ, 0x1e, R24 ;  /* 0x0000001eff0b7819 */ /* 0x000fe40000011618 */
[C---:B------:R-:W-:Y:S02]  /*0890*/  LOP3.LUT R23, R26.reuse, R23, RZ, 0x3c, !PT ;  /* 0x000000171a177212 */ /* 0x040fe400078e3cff */
[----:B------:R-:W0:Y:S01]  /*08a0*/  I2F.F64.S64 R18, R18 ;  /* 0x0000001200127312 */ /* 0x000e220000301c00 */
[----:B------:R-:W-:Y:S02]  /*08b0*/  LEA.HI R26, R26, R11, RZ, 0x1 ;  /* 0x0000000b1a1a7211 */ /* 0x000fe400078f08ff */
[----:B------:R-:W-:Y:S02]  /*08c0*/  ISETP.GE.AND P1, PT, R23, RZ, PT ;  /* 0x000000ff1700720c */ /* 0x000fe40003f26270 */
[----:B------:R-:W-:-:S05]  /*08d0*/  IADD3 R11, PT, PT, -R26, RZ, RZ ;  /* 0x000000ff1a0b7210 */ /* 0x000fca0007ffe1ff */
[----:B------:R-:W-:Y:S01]  /*08e0*/  @!P0 IMAD.MOV.U32 R26, RZ, RZ, R11 ;  /* 0x000000ffff1a8224 */ /* 0x000fe200078e000b */
[----:B0-----:R-:W-:-:S10]  /*08f0*/  DMUL R20, R18, UR10 ;  /* 0x0000000a12147c28 */ /* 0x001fd40008000000 */
[----:B------:R-:W0:Y:S02]  /*0900*/  F2F.F32.F64 R20, R20 ;  /* 0x0000001400147310 */ /* 0x000e240000301000 */
[----:B0-----:R-:W-:-:S07]  /*0910*/  FSEL R18, -R20, R20, !P1 ;  /* 0x0000001414127208 */ /* 0x001fce0004800100 */
.L_x_5:
[----:B-1----:R-:W-:Y:S05]  /*0920*/  BSYNC.RECONVERGENT B0 ;  /* 0x0000000000007941 */ /* 0x002fea0003800200 */
.L_x_4:
[----:B------:R-:W0:Y:S01]  /*0930*/  LDCU UR5, c[0x3][0x6c] ;  /* 0x00c00d80ff0577ac */ /* 0x000e220008000800 */
[----:B------:R-:W-:Y:S02]  /*0940*/  IMAD.MOV.U32 R11, RZ, RZ, 0x37cbac00 ;  /* 0x37cbac00ff0b7424 */ /* 0x000fe400078e00ff */
[----:B------:R-:W-:Y:S01]  /*0950*/  FMUL R20, R18, R18 ;  /* 0x0000001212147220 */ /* 0x000fe20000400000 */
[----:B------:R-:W-:Y:S01]  /*0960*/  LOP3.LUT R19, R26, 0x1, RZ, 0xc0, !PT ;  /* 0x000000011a137812 */ /* 0x000fe200078ec0ff */
[----:B------:R-:W-:Y:S01]  /*0970*/  IMAD.MOV.U32 R25, RZ, RZ, 0x3e2aaaa8 ;  /* 0x3e2aaaa8ff197424 */ /* 0x000fe200078e00ff */
[----:B------:R-:W-:Y:S01]  /*0980*/  MOV R21, 0x3c0885e4 ;  /* 0x3c0885e400157802 */ /* 0x000fe20000000f00 */
[----:B------:R-:W-:Y:S01]  /*0990*/  FFMA R11, R20, R11, -0.0013887860113754868507 ;  /* 0xbab607ed140b7423 */ /* 0x000fe2000000000b */
[----:B------:R-:W-:Y:S01]  /*09a0*/  ISETP.NE.U32.AND P0, PT, R19, 0x1, PT ;  /* 0x000000011300780c */ /* 0x000fe20003f05070 */
[----:B------:R-:W-:Y:S01]  /*09b0*/  VIADD R26, R26, 0x1 ;  /* 0x000000011a1a7836 */ /* 0x000fe20000000000 */
[----:B------:R-:W1:Y:S01]  /*09c0*/  LDCU UR6, c[0x3][0x50] ;  /* 0x00c00a00ff0677ac */ /* 0x000e620008000800 */
[----:B------:R-:W-:Y:S01]  /*09d0*/  BSSY.RECONVERGENT B0, `(.L_x_9) ;  /* 0x0000022000007945 */ /* 0x000fe20003800200 */
[----:B------:R-:W-:Y:S01]  /*09e0*/  FSEL R11, R11, -0.00019574658654164522886, P0 ;  /* 0xb94d41530b0b7808 */ /* 0x000fe20000000000 */
[----:B------:R-:W-:Y:S01]  /*09f0*/  FADD R8, R8, UR7 ;  /* 0x0000000708087e21 */ /* 0x000fe20008000000 */
[----:B------:R-:W-:Y:S01]  /*0a00*/  FSEL R21, R21, 0.041666727513074874878, !P0 ;  /* 0x3d2aaabb15157808 */ /* 0x000fe20004000000 */
[----:B------:R-:W2:Y:S01]  /*0a10*/  LDCU.64 UR10, c[0x3][0x58] ;  /* 0x00c00b00ff0a77ac */ /* 0x000ea20008000a00 */
[----:B------:R-:W-:-:S02]  /*0a20*/  FSEL R25, -R25, -0.4999999701976776123, !P0 ;  /* 0xbeffffff19197808 */ /* 0x000fc40004000100 */
[----:B------:R-:W-:Y:S01]  /*0a30*/  LOP3.LUT P1, RZ, R26, 0x2, RZ, 0xc0, !PT ;  /* 0x000000021aff7812 */ /* 0x000fe2000782c0ff */
[----:B------:R-:W-:Y:S01]  /*0a40*/  FFMA R23, R20, R11, R21 ;  /* 0x0000000b14177223 */ /* 0x000fe20000000015 */
[----:B0-----:R-:W-:Y:S01]  /*0a50*/  I2FP.F32.S32 R19, UR5 ;  /* 0x0000000500137c45 */ /* 0x001fe20008201400 */
[----:B------:R-:W0:Y:S01]  /*0a60*/  LDCU UR5, c[0x3][0x4c] ;  /* 0x00c00980ff0577ac */ /* 0x000e220008000800 */
[----:B------:R-:W-:Y:S01]  /*0a70*/  FSEL R11, R18, 1, !P0 ;  /* 0x3f800000120b7808 */ /* 0x000fe20004000000 */
[----:B------:R-:W3:Y:S01]  /*0a80*/  LDC R21, c[0x3][0x60] ;  /* 0x00c01800ff157b82 */ /* 0x000ee20000000800 */
[----:B------:R-:W4:Y:S01]  /*0a90*/  MUFU.RCP R24, R19 ;  /* 0x0000001300187308 */ /* 0x000f220000001000 */
[C---:B------:R-:W-:Y:S01]  /*0aa0*/  FFMA R23, R20.reuse, R23, R25 ;  /* 0x0000001714177223 */ /* 0x040fe20000000019 */
[----:B------:R-:W-:Y:S01]  /*0ab0*/  I2FP.F32.S32 R18, R3 ;  /* 0x0000000300127245 */ /* 0x000fe20000201400 */
[----:B------:R-:W-:-:S04]  /*0ac0*/  FFMA R20, R20, R11, RZ ;  /* 0x0000000b14147223 */ /* 0x000fc800000000ff */
[----:B------:R-:W-:Y:S01]  /*0ad0*/  FFMA R11, R20, R23, R11 ;  /* 0x00000017140b7223 */ /* 0x000fe2000000000b */
[----:B------:R-:W5:Y:S03]  /*0ae0*/  FCHK P0, R18, R19 ;  /* 0x0000001312007302 */ /* 0x000f660000000000 */
[----:B------:R-:W-:Y:S01]  /*0af0*/  @P1 FADD R11, RZ, -R11 ;  /* 0x8000000bff0b1221 */ /* 0x000fe20000000000 */
[----:B0-----:R-:W-:Y:S01]  /*0b00*/  FMUL R20, R10, UR5 ;  /* 0x000000050a147c20 */ /* 0x001fe20008400000 */
[----:B----4-:R-:W-:-:S03]  /*0b10*/  FFMA R23, -R19, R24, 1 ;  /* 0x3f80000013177423 */ /* 0x010fc60000000118 */
[----:B-1----:R-:W-:Y:S01]  /*0b20*/  FFMA R20, R11, UR6, -R20 ;  /* 0x000000060b147c23 */ /* 0x002fe20008000814 */
[----:B------:R-:W-:-:S03]  /*0b30*/  FFMA R23, R24, R23, R24 ;  /* 0x0000001718177223 */ /* 0x000fc60000000018 */
[----:B--2---:R-:W-:Y:S01]  /*0b40*/  FADD R20, R20, UR10 ;  /* 0x0000000a14147e21 */ /* 0x004fe20008000000 */
[----:B------:R-:W-:-:S03]  /*0b50*/  FFMA R24, R18, R23, RZ ;  /* 0x0000001712187223 */ /* 0x000fc600000000ff */
[----:B---3--:R-:W-:Y:S01]  /*0b60*/  FFMA R21, R21, UR11, R20 ;  /* 0x0000000b15157c23 */ /* 0x008fe20008000014 */
[----:B------:R-:W-:Y:S01]  /*0b70*/  FADD R20, R9, -R12 ;  /* 0x8000000c09147221 */ /* 0x000fe20000000000 */
[----:B------:R-:W-:-:S04]  /*0b80*/  FFMA R11, -R19, R24, R18 ;  /* 0x00000018130b7223 */ /* 0x000fc80000000112 */
[----:B------:R-:W-:Y:S01]  /*0b90*/  FFMA R23, R23, R11, R24 ;  /* 0x0000000b17177223 */ /* 0x000fe20000000018 */
[----:B------:R-:W-:Y:S01]  /*0ba0*/  FMUL R11, R21, R4 ;  /* 0x00000004150b7220 */ /* 0x000fe20000400000 */
[----:B-----5:R-:W-:Y:S06]  /*0bb0*/  @!P0 BRA `(.L_x_10) ;  /* 0x00000000000c8947 */ /* 0x020fec0003800000 */
[----:B------:R-:W-:-:S07]  /*0bc0*/  MOV R23, 0xbe0 ;  /* 0x00000be000177802 */ /* 0x000fce0000000f00 */
[----:B------:R-:W-:Y:S05]  /*0bd0*/  CALL.REL.NOINC `($__internal_1_$__cuda_sm3x_div_rn_noftz_f32_slowpath) ;  /* 0x0000000800207944 */ /* 0x000fea0003c00000 */
[----:B------:R-:W-:-:S07]  /*0be0*/  IMAD.MOV.U32 R23, RZ, RZ, R24 ;  /* 0x000000ffff177224 */ /* 0x000fce00078e0018 */
.L_x_10:
[----:B------:R-:W-:Y:S05]  /*0bf0*/  BSYNC.RECONVERGENT B0 ;  /* 0x0000000000007941 */ /* 0x000fea0003800200 */
.L_x_9:
[----:B------:R-:W-:Y:S01]  /*0c00*/  FADD R21, R23, 1 ;  /* 0x3f80000017157421 */ /* 0x000fe20000000000 */
[----:B------:R-:W-:Y:S03]  /*0c10*/  BSSY.RECONVERGENT B0, `(.L_x_11) ;  /* 0x000000e000007945 */ /* 0x000fe60003800200 */
[----:B------:R-:W0:Y:S08]  /*0c20*/  MUFU.RCP R18, R21 ;  /* 0x0000001500127308 */ /* 0x000e300000001000 */
[----:B------:R-:W1:Y:S01]  /*0c30*/  FCHK P0, R20, R21 ;  /* 0x0000001514007302 */ /* 0x000e620000000000 */
[----:B0-----:R-:W-:-:S04]  /*0c40*/  FFMA R19, -R21, R18, 1 ;  /* 0x3f80000015137423 */ /* 0x001fc80000000112 */
[----:B------:R-:W-:-:S04]  /*0c50*/  FFMA R19, R18, R19, R18 ;  /* 0x0000001312137223 */ /* 0x000fc80000000012 */
[----:B------:R-:W-:-:S04]  /*0c60*/  FFMA R18, R20, R19, RZ ;  /* 0x0000001314127223 */ /* 0x000fc800000000ff */
[----:B------:R-:W-:-:S04]  /*0c70*/  FFMA R23, -R21, R18, R20 ;  /* 0x0000001215177223 */ /* 0x000fc80000000114 */
[----:B------:R-:W-:Y:S01]  /*0c80*/  FFMA R19, R19, R23, R18 ;  /* 0x0000001713137223 */ /* 0x000fe20000000012 */
[----:B-1----:R-:W-:Y:S06]  /*0c90*/  @!P0 BRA `(.L_x_12) ;  /* 0x0000000000148947 */ /* 0x002fec0003800000 */
[----:B------:R-:W-:Y:S01]  /*0ca0*/  IMAD.MOV.U32 R18, RZ, RZ, R20 ;  /* 0x000000ffff127224 */ /* 0x000fe200078e0014 */
[----:B------:R-:W-:Y:S02]  /*0cb0*/  MOV R19, R21 ;  /* 0x0000001500137202 */ /* 0x000fe40000000f00 */
[----:B------:R-:W-:-:S07]  /*0cc0*/  MOV R23, 0xce0 ;  /* 0x00000ce000177802 */ /* 0x000fce0000000f00 */
[----:B------:R-:W-:Y:S05]  /*0cd0*/  CALL.REL.NOINC `($__internal_1_$__cuda_sm3x_div_rn_noftz_f32_slowpath) ;  /* 0x0000000400e07944 */ /* 0x000fea0003c00000 */
[----:B------:R-:W-:-:S07]  /*0ce0*/  IMAD.MOV.U32 R19, RZ, RZ, R24 ;  /* 0x000000ffff137224 */ /* 0x000fce00078e0018 */
.L_x_12:
[----:B------:R-:W-:Y:S05]  /*0cf0*/  BSYNC.RECONVERGENT B0 ;  /* 0x0000000000007941 */ /* 0x000fea0003800200 */
.L_x_11:
[----:B------:R-:W0:Y:S01]  /*0d00*/  MUFU.RCP R18, R21 ;  /* 0x0000001500127308 */ /* 0x000e220000001000 */
[----:B------:R-:W-:Y:S01]  /*0d10*/  FADD R24, R10, -R13 ;  /* 0x8000000d0a187221 */ /* 0x000fe20000000000 */
[----:B------:R-:W-:Y:S01]  /*0d20*/  BSSY.RECONVERGENT B0, `(.L_x_13) ;  /* 0x000000e000007945 */ /* 0x000fe20003800200 */
[----:B------:R-:W-:-:S05]  /*0d30*/  FADD R12, R19, R12 ;  /* 0x0000000c130c7221 */ /* 0x000fca0000000000 */
        /* <DEDUP_REMOVED lines=8> */
[----:B------:R-:W-:Y:S01]  /*0dc0*/  MOV R23, 0xdf0 ;  /* 0x00000df000177802 */ /* 0x000fe20000000f00 */
[----:B------:R-:W-:-:S07]  /*0dd0*/  IMAD.MOV.U32 R19, RZ, RZ, R21 ;  /* 0x000000ffff137224 */ /* 0x000fce00078e0015 */
[----:B------:R-:W-:Y:S05]  /*0de0*/  CALL.REL.NOINC `($__internal_1_$__cuda_sm3x_div_rn_noftz_f32_slowpath) ;  /* 0x00000004009c7944 */ /* 0x000fea0003c00000 */
[----:B------:R-:W-:-:S07]  /*0df0*/  MOV R18, R24 ;  /* 0x0000001800127202 */ /* 0x000fce0000000f00 */
.L_x_14:
[----:B------:R-:W-:Y:S05]  /*0e00*/  BSYNC.RECONVERGENT B0 ;  /* 0x0000000000007941 */ /* 0x000fea0003800200 */
.L_x_13:
[----:B------:R-:W0:Y:S01]  /*0e10*/  LDCU UR5, c[0x3][0x6c] ;  /* 0x00c00d80ff0577ac */ /* 0x000e220008000800 */
[----:B------:R-:W-:Y:S01]  /*0e20*/  BSSY.RECONVERGENT B0, `(.L_x_15) ;  /* 0x0000027000007945 */ /* 0x000fe20003800200 */
[----:B------:R-:W-:Y:S01]  /*0e30*/  FADD R13, R18, R13 ;  /* 0x0000000d120d7221 */ /* 0x000fe20000000000 */
[----:B0-----:R-:W-:-:S13]  /*0e40*/  ISETP.NE.AND P0, PT, R3, UR5, PT ;  /* 0x0000000503007c0c */ /* 0x001fda000bf05270 */
[----:B------:R-:W-:Y:S05]  /*0e50*/  @P0 BRA `(.L_x_16) ;  /* 0x00000000008c0947 */ /* 0x000fea0003800000 */
[----:B------:R-:W0:Y:S01]  /*0e60*/  MUFU.RCP R18, R21 ;  /* 0x0000001500127308 */ /* 0x000e220000001000 */
[----:B------:R-:W-:Y:S01]  /*0e70*/  FADD R20, R12, -R14 ;  /* 0x8000000e0c147221 */ /* 0x000fe20000000000 */
[----:B------:R-:W-:Y:S06]  /*0e80*/  BSSY.RECONVERGENT B1, `(.L_x_17) ;  /* 0x000000d000017945 */ /* 0x000fec0003800200 */
        /* <DEDUP_REMOVED lines=11> */
[----:B------:R-:W-:-:S07]  /*0f40*/  IMAD.MOV.U32 R19, RZ, RZ, R24 ;  /* 0x000000ffff137224 */ /* 0x000fce00078e0018 */
.L_x_18:
[----:B------:R-:W-:Y:S05]  /*0f50*/  BSYNC.RECONVERGENT B1 ;  /* 0x0000000000017941 */ /* 0x000fea0003800200 */
.L_x_17:
        /* <DEDUP_REMOVED lines=11> */
[----:B------:R-:W-:Y:S01]  /*1010*/  MOV R18, R20 ;  /* 0x0000001400127202 */ /* 0x000fe20000000f00 */
[----:B------:R-:W-:Y:S01]  /*1020*/  IMAD.MOV.U32 R19, RZ, RZ, R21 ;  /* 0x000000ffff137224 */ /* 0x000fe200078e0015 */
[----:B------:R-:W-:-:S07]  /*1030*/  MOV R23, 0x1050 ;  /* 0x0000105000177802 */ /* 0x000fce0000000f00 */
[----:B------:R-:W-:Y:S05]  /*1040*/  CALL.REL.NOINC `($__internal_1_$__cuda_sm3x_div_rn_noftz_f32_slowpath) ;  /* 0x0000000400047944 */ /* 0x000fea0003c00000 */
[----:B------:R-:W-:-:S07]  /*1050*/  IMAD.MOV.U32 R12, RZ, RZ, R24 ;  /* 0x000000ffff0c7224 */ /* 0x000fce00078e0018 */
.L_x_20:
[----:B------:R-:W-:Y:S05]  /*1060*/  BSYNC.RECONVERGENT B1 ;  /* 0x0000000000017941 */ /* 0x000fea0003800200 */
.L_x_19:
[----:B------:R-:W-:Y:S01]  /*1070*/  FADD R15, R15, R12 ;  /* 0x0000000c0f0f7221 */ /* 0x000fe20000000000 */
[----:B------:R-:W-:-:S07]  /*1080*/  CS2R R12, SRZ ;  /* 0x00000000000c7805 */ /* 0x000fce000001ff00 */
.L_x_16:
[----:B------:R-:W-:Y:S05]  /*1090*/  BSYNC.RECONVERGENT B0 ;  /* 0x0000000000007941 */ /* 0x000fea0003800200 */
.L_x_15:
[----:B------:R-:W-:Y:S01]  /*10a0*/  VIADD R3, R3, 0x1 ;  /* 0x0000000103037836 */ /* 0x000fe20000000000 */
[----:B------:R-:W-:Y:S01]  /*10b0*/  MOV R20, R10 ;  /* 0x0000000a00147202 */ /* 0x000fe20000000f00 */
[----:B------:R-:W-:Y:S06]  /*10c0*/  BRA.U UP2, `(.L_x_21) ;  /* 0xfffffff102547547 */ /* 0x000fec000b83ffff */
.L_x_1:
[----:B------:R-:W-:Y:S01]  /*10d0*/  I2FP.F32.S32 R3, R2 ;  /* 0x0000000200037245 */ /* 0x000fe20000201400 */
[----:B------:R-:W-:Y:S04]  /*10e0*/  STS.128 [R0], R12 ;  /* 0x0000000c00007388 */ /* 0x000fe80000000c00 */
[----:B------:R-:W-:Y:S04]  /*10f0*/  STS.128 [R0+0x10], R8 ;  /* 0x0000100800007388 */ /* 0x000fe80000000c00 */
[----:B------:R-:W-:Y:S01]  /*1100*/  STS [R0+0x2c], R3 ;  /* 0x00002c0300007388 */ /* 0x000fe20000000800 */
[----:B------:R-:W-:Y:S05]  /*1110*/  EXIT ;  /* 0x000000000000794d */ /* 0x000fea0003800000 */
        .weak           $__internal_0_$__cuda_sm20_rcp_rn_f32_slowpath
        .type           $__internal_0_$__cuda_sm20_rcp_rn_f32_slowpath,@function
        .size           $__internal_0_$__cuda_sm20_rcp_rn_f32_slowpath,($__internal_1_$__cuda_sm3x_div_rn_noftz_f32_slowpath - $__internal_0_$__cuda_sm20_rcp_rn_f32_slowpath)
$__internal_0_$__cuda_sm20_rcp_rn_f32_slowpath:
[----:B------:R-:W0:Y:S02]  /*1120*/  LDC R2, c[0x3][0x48] ;  /* 0x00c01200ff027b82 */ /* 0x000e240000000800 */
[----:B0-----:R-:W-:-:S05]  /*1130*/  IMAD.SHL.U32 R6, R2, 0x2, RZ ;  /* 0x0000000202067824 */ /* 0x001fca00078e00ff */
[----:B------:R-:W-:-:S04]  /*1140*/  SHF.R.U32.HI R5, RZ, 0x18, R6 ;  /* 0x00000018ff057819 */ /* 0x000fc80000011606 */
[----:B------:R-:W-:-:S13]  /*1150*/  ISETP.NE.U32.AND P0, PT, R5, RZ, PT ;  /* 0x000000ff0500720c */ /* 0x000fda0003f05070 */
[----:B------:R-:W-:Y:S05]  /*1160*/  @P0 BRA `(.L_x_22) ;  /* 0x0000000000280947 */ /* 0x000fea0003800000 */
[----:B------:R-:W-:-:S13]  /*1170*/  ISETP.NE.AND P0, PT, R6, RZ, PT ;  /* 0x000000ff0600720c */ /* 0x000fda0003f05270 */
[----:B------:R2:W3:Y:S01]  /*1180*/  @!P0 MUFU.RCP R5, R2 ;  /* 0x0000000200058308 */ /* 0x0004e20000001000 */
[----:B------:R-:W-:Y:S05]  /*1190*/  @!P0 BRA `(.L_x_23) ;  /* 0x0000000000a48947 */ /* 0x000fea0003800000 */
[----:B------:R-:W-:-:S04]  /*11a0*/  FFMA R6, R2, 1.84467440737095516160e+19, RZ ;  /* 0x5f80000002067823 */ /* 0x000fc800000000ff */
[----:B---3--:R-:W2:Y:S02]  /*11b0*/  MUFU.RCP R5, R6 ;  /* 0x0000000600057308 */ /* 0x008ea40000001000 */
[----:B--2---:R-:W-:-:S04]  /*11c0*/  FFMA R2, R6, R5, -1 ;  /* 0xbf80000006027423 */ /* 0x004fc80000000005 */
[----:B------:R-:W-:-:S04]  /*11d0*/  FADD.FTZ R2, -R2, -RZ ;  /* 0x800000ff02027221 */ /* 0x000fc80000010100 */
[----:B------:R-:W-:-:S04]  /*11e0*/  FFMA R2, R5, R2, R5 ;  /* 0x0000000205027223 */ /* 0x000fc80000000005 */
[----:B------:R-:W-:Y:S01]  /*11f0*/  FFMA R5, R2, 1.84467440737095516160e+19, RZ ;  /* 0x5f80000002057823 */ /* 0x000fe200000000ff */
[----:B------:R-:W-:Y:S06]  /*1200*/  BRA `(.L_x_23) ;  /* 0x0000000000887947 */ /* 0x000fec0003800000 */
.L_x_22:
[----:B------:R-:W-:-:S05]  /*1210*/  VIADD R6, R5, 0xffffff03 ;  /* 0xffffff0305067836 */ /* 0x000fca0000000000 */
[----:B------:R-:W-:-:S13]  /*1220*/  ISETP.GT.U32.AND P0, PT, R6, 0x1, PT ;  /* 0x000000010600780c */ /* 0x000fda0003f04070 */
[----:B------:R-:W-:Y:S05]  /*1230*/  @P0 BRA `(.L_x_24) ;  /* 0x0000000000780947 */ /* 0x000fea0003800000 */
[----:B------:R-:W-:Y:S01]  /*1240*/  LOP3.LUT R7, R2, 0x7fffff, RZ, 0xc0, !PT ;  /* 0x007fffff02077812 */ /* 0x000fe200078ec0ff */
[----:B------:R-:W-:-:S03]  /*1250*/  IMAD.MOV.U32 R19, RZ, RZ, 0x3 ;  /* 0x00000003ff137424 */ /* 0x000fc600078e00ff */
[----:B------:R-:W-:Y:S02]  /*1260*/  LOP3.LUT R7, R7, 0x3f800000, RZ, 0xfc, !PT ;  /* 0x3f80000007077812 */ /* 0x000fe400078efcff */
[----:B------:R-:W-:Y:S02]  /*1270*/  SHF.L.U32 R20, R19, R6, RZ ;  /* 0x0000000613147219 */ /* 0x000fe400000006ff */
[----:B------:R-:W0:Y:S02]  /*1280*/  MUFU.RCP R16, R7 ;  /* 0x0000000700107308 */ /* 0x000e240000001000 */
[----:B0-----:R-:W-:-:S04]  /*1290*/  FFMA R17, R7, R16, -1 ;  /* 0xbf80000007117423 */ /* 0x001fc80000000010 */
[----:B------:R-:W-:-:S04]  /*12a0*/  FADD.FTZ R17, -R17, -RZ ;  /* 0x800000ff11117221 */ /* 0x000fc80000010100 */
[CCC-:B------:R-:W-:Y:S01]  /*12b0*/  FFMA.RM R18, R16.reuse, R17.reuse, R16.reuse ;  /* 0x0000001110127223 */ /* 0x1c0fe20000004010 */
[----:B------:R-:W-:-:S04]  /*12c0*/  FFMA.RP R17, R16, R17, R16 ;  /* 0x0000001110117223 */ /* 0x000fc80000008010 */
[C---:B------:R-:W-:Y:S02]  /*12d0*/  LOP3.LUT R16, R18.reuse, 0x7fffff, RZ, 0xc0, !PT ;  /* 0x007fffff12107812 */ /* 0x040fe400078ec0ff */
[----:B------:R-:W-:Y:S02]  /*12e0*/  FSETP.NEU.FTZ.AND P0, PT, R18, R17, PT ;  /* 0x000000111200720b */ /* 0x000fe40003f1d000 */
[----:B------:R-:W-:Y:S02]  /*12f0*/  LOP3.LUT R17, R16, 0x800000, RZ, 0xfc, !PT ;  /* 0x0080000010117812 */ /* 0x000fe400078efcff */
[----:B------:R-:W-:Y:S02]  /*1300*/  SEL R16, RZ, 0xffffffff, !P0 ;  /* 0xffffffffff107807 */ /* 0x000fe40004000000 */
[----:B------:R-:W-:Y:S02]  /*1310*/  LOP3.LUT R7, R20, R17, RZ, 0xc0, !PT ;  /* 0x0000001114077212 */ /* 0x000fe400078ec0ff */
[----:B------:R-:W-:-:S02]  /*1320*/  IADD3 R16, PT, PT, -R16, RZ, RZ ;  /* 0x000000ff10107210 */ /* 0x000fc40007ffe1ff */
[-C--:B------:R-:W-:Y:S02]  /*1330*/  SHF.R.U32.HI R7, RZ, R6.reuse, R7 ;  /* 0x00000006ff077219 */ /* 0x080fe40000011607 */
[----:B------:R-:W-:Y:S02]  /*1340*/  LOP3.LUT P1, RZ, R16, R6, R17, 0xf8, !PT ;  /* 0x0000000610ff7212 */ /* 0x000fe4000782f811 */
[C---:B------:R-:W-:Y:S02]  /*1350*/  LOP3.LUT P0, RZ, R7.reuse, 0x1, RZ, 0xc0, !PT ;  /* 0x0000000107ff7812 */ /* 0x040fe4000780c0ff */
[----:B------:R-:W-:-:S04]  /*1360*/  LOP3.LUT P2, RZ, R7, 0x2, RZ, 0xc0, !PT ;  /* 0x0000000207ff7812 */ /* 0x000fc8000784c0ff */
[----:B------:R-:W-:Y:S02]  /*1370*/  PLOP3.LUT P0, PT, P0, P1, P2, 0xe0, 0x0 ;  /* 0x000000000000781c */ /* 0x000fe40000703c20 */
[----:B------:R-:W-:Y:S02]  /*1380*/  LOP3.LUT P1, RZ, R2, 0x7fffff, RZ, 0xc0, !PT ;  /* 0x007fffff02ff7812 */ /* 0x000fe4000782c0ff */
[----:B------:R-:W-:-:S05]  /*1390*/  SEL R6, RZ, 0x1, !P0 ;  /* 0x00000001ff067807 */ /* 0x000fca0004000000 */
[----:B------:R-:W-:-:S05]  /*13a0*/  IMAD.MOV R6, RZ, RZ, -R6 ;  /* 0x000000ffff067224 */ /* 0x000fca00078e0a06 */
[----:B------:R-:W-:Y:S01]  /*13b0*/  ISETP.GE.AND P0, PT, R6, RZ, PT ;  /* 0x000000ff0600720c */ /* 0x000fe20003f06270 */
[----:B------:R-:W-:-:S05]  /*13c0*/  VIADD R6, R5, 0xffffff04 ;  /* 0xffffff0405067836 */ /* 0x000fca0000000000 */
[----:B------:R-:W-:-:S07]  /*13d0*/  SHF.R.U32.HI R5, RZ, R6, R17 ;  /* 0x00000006ff057219 */ /* 0x000fce0000011611 */
[----:B------:R-:W-:-:S05]  /*13e0*/  @!P0 VIADD R5, R5, 0x1 ;  /* 0x0000000105058836 */ /* 0x000fca0000000000 */
[----:B------:R-:W-:-:S04]  /*13f0*/  @!P1 SHF.L.U32 R5, R5, 0x1, RZ ;  /* 0x0000000105059819 */ /* 0x000fc800000006ff */
[----:B------:R-:W-:Y:S01]  /*1400*/  LOP3.LUT R5, R5, 0x80000000, R2, 0xf8, !PT ;  /* 0x8000000005057812 */ /* 0x000fe200078ef802 */
[----:B------:R-:W-:Y:S06]  /*1410*/  BRA `(.L_x_23) ;  /* 0x0000000000047947 */ /* 0x000fec0003800000 */
.L_x_24:
[----:B------:R0:W1:Y:S02]  /*1420*/  MUFU.RCP R5, R2 ;  /* 0x0000000200057308 */ /* 0x0000640000001000 */
.L_x_23:
[----:B0123--:R-:W-:Y:S02]  /*1430*/  IMAD.MOV.U32 R2, RZ, RZ, R5 ;  /* 0x000000ffff027224 */ /* 0x00ffe400078e0005 */
[----:B------:R-:W-:-:S04]  /*1440*/  IMAD.MOV.U32 R5, RZ, RZ, 0x0 ;  /* 0x00000000ff057424 */ /* 0x000fc800078e00ff */
[----:B------:R-:W-:Y:S05]  /*1450*/  RET.REL.NODEC R4 `(_Z19continue_simulationv) ;  /* 0xffffffe804e87950 */ /* 0x000fea0003c3ffff */
        .weak           $__internal_1_$__cuda_sm3x_div_rn_noftz_f32_slowpath
        .type           $__internal_1_$__cuda_sm3x_div_rn_noftz_f32_slowpath,@function
        .size           $__internal_1_$__cuda_sm3x_div_rn_noftz_f32_slowpath,(.L_x_55 - $__internal_1_$__cuda_sm3x_div_rn_noftz_f32_slowpath)
$__internal_1_$__cuda_sm3x_div_rn_noftz_f32_slowpath:
[----:B------:R-:W-:Y:S01]  /*1460*/  SHF.R.U32.HI R24, RZ, 0x17, R19 ;  /* 0x00000017ff187819 */ /* 0x000fe20000011613 */
[----:B------:R-:W-:Y:S01]  /*1470*/  BSSY.RECONVERGENT B2, `(.L_x_25) ;  /* 0x0000062000027945 */ /* 0x000fe20003800200 */
[----:B------:R-:W-:Y:S02]  /*1480*/  SHF.R.U32.HI R26, RZ, 0x17, R18 ;  /* 0x00000017ff1a7819 */ /* 0x000fe40000011612 */
[----:B------:R-:W-:Y:S02]  /*1490*/  LOP3.LUT R24, R24, 0xff, RZ, 0xc0, !PT ;  /* 0x000000ff18187812 */ /* 0x000fe400078ec0ff */
[----:B------:R-:W-:-:S03]  /*14a0*/  LOP3.LUT R26, R26, 0xff, RZ, 0xc0, !PT ;  /* 0x000000ff1a1a7812 */ /* 0x000fc600078ec0ff */
[----:B------:R-:W-:Y:S01]  /*14b0*/  VIADD R28, R24, 0xffffffff ;  /* 0xffffffff181c7836 */ /* 0x000fe20000000000 */
[----:B------:R-:W-:-:S04]  /*14c0*/  IADD3 R27, PT, PT, R26, -0x1, RZ ;  /* 0xffffffff1a1b7810 */ /* 0x000fc80007ffe0ff */
[----:B------:R-:W-:-:S04]  /*14d0*/  ISETP.GT.U32.AND P0, PT, R28, 0xfd, PT ;  /* 0x000000fd1c00780c */ /* 0x000fc80003f04070 */
[----:B------:R-:W-:-:S13]  /*14e0*/  ISETP.GT.U32.OR P0, PT, R27, 0xfd, P0 ;  /* 0x000000fd1b00780c */ /* 0x000fda0000704470 */
[----:B------:R-:W-:Y:S01]  /*14f0*/  @!P0 IMAD.MOV.U32 R25, RZ, RZ, RZ ;  /* 0x000000ffff198224 */ /* 0x000fe200078e00ff */
[----:B------:R-:W-:Y:S06]  /*1500*/  @!P0 BRA `(.L_x_26) ;  /* 0x00000000005c8947 */ /* 0x000fec0003800000 */
[----:B------:R-:W-:Y:S02]  /*1510*/  FSETP.GTU.FTZ.AND P0, PT, |R18|, +INF , PT ;  /* 0x7f8000001200780b */ /* 0x000fe40003f1c200 */
[----:B------:R-:W-:-:S04]  /*1520*/  FSETP.GTU.FTZ.AND P1, PT, |R19|, +INF , PT ;  /* 0x7f8000001300780b */ /* 0x000fc80003f3c200 */
[----:B------:R-:W-:-:S13]  /*1530*/  PLOP3.LUT P0, PT, P0, P1, PT, 0xf8, 0x8f ;  /* 0x00000000008f781c */ /* 0x000fda0000703f70 */
[----:B------:R-:W-:Y:S05]  /*1540*/  @P0 BRA `(.L_x_27) ;  /* 0x00000004004c0947 */ /* 0x000fea0003800000 */
[----:B------:R-:W-:-:S13]  /*1550*/  LOP3.LUT P0, RZ, R19, 0x7fffffff, R18, 0xc8, !PT ;  /* 0x7fffffff13ff7812 */ /* 0x000fda000780c812 */
[----:B------:R-:W-:Y:S05]  /*1560*/  @!P0 BRA `(.L_x_28) ;  /* 0x00000004003c8947 */ /* 0x000fea0003800000 */
[C---:B------:R-:W-:Y:S02]  /*1570*/  FSETP.NEU.FTZ.AND P0, PT, |R18|.reuse, +INF , PT ;  /* 0x7f8000001200780b */ /* 0x040fe40003f1d200 */
[----:B------:R-:W-:Y:S02]  /*1580*/  FSETP.NEU.FTZ.AND P2, PT, |R19|, +INF , PT ;  /* 0x7f8000001300780b */ /* 0x000fe40003f5d200 */
[----:B------:R-:W-:-:S11]  /*1590*/  FSETP.NEU.FTZ.AND P1, PT, |R18|, +INF , PT ;  /* 0x7f8000001200780b */ /* 0x000fd60003f3d200 */
[----:B------:R-:W-:Y:S05]  /*15a0*/  @!P2 BRA !P0, `(.L_x_28) ;  /* 0x00000004002ca947 */ /* 0x000fea0004000000 */
[----:B------:R-:W-:-:S04]  /*15b0*/  LOP3.LUT P0, RZ, R18, 0x7fffffff, RZ, 0xc0, !PT ;  /* 0x7fffffff12ff7812 */ /* 0x000fc8000780c0ff */
[----:B------:R-:W-:-:S13]  /*15c0*/  PLOP3.LUT P0, PT, P2, P0, PT, 0x2f, 0xf2 ;  /* 0x0000000000f2781c */ /* 0x000fda0001700577 */
[----:B------:R-:W-:Y:S05]  /*15d0*/  @P0 BRA `(.L_x_29) ;  /* 0x0000000400180947 */ /* 0x000fea0003800000 */
[----:B------:R-:W-:-:S04]  /*15e0*/  LOP3.LUT P0, RZ, R19, 0x7fffffff, RZ, 0xc0, !PT ;  /* 0x7fffffff13ff7812 */ /* 0x000fc8000780c0ff */
[----:B------:R-:W-:-:S13]  /*15f0*/  PLOP3.LUT P0, PT, P1, P0, PT, 0x2f, 0xf2 ;  /* 0x0000000000f2781c */ /* 0x000fda0000f00577 */
[----:B------:R-:W-:Y:S05]  /*1600*/  @P0 BRA `(.L_x_30) ;  /* 0x0000000400000947 */ /* 0x000fea0003800000 */
[----:B------:R-:W-:Y:S02]  /*1610*/  ISETP.GE.AND P0, PT, R27, RZ, PT ;  /* 0x000000ff1b00720c */ /* 0x000fe40003f06270 */
[----:B------:R-:W-:-:S11]  /*1620*/  ISETP.GE.AND P1, PT, R28, RZ, PT ;  /* 0x000000ff1c00720c */ /* 0x000fd60003f26270 */
[----:B------:R-:W-:Y:S01]  /*1630*/  @P0 IMAD.MOV.U32 R25, RZ, RZ, RZ ;  /* 0x000000ffff190224 */ /* 0x000fe200078e00ff */
[----:B------:R-:W-:Y:S01]  /*1640*/  @!P0 MOV R25, 0xffffffc0 ;  /* 0xffffffc000198802 */ /* 0x000fe20000000f00 */
[----:B------:R-:W-:Y:S01]  /*1650*/  @!P0 FFMA R18, R18, 1.84467440737095516160e+19, RZ ;  /* 0x5f80000012128823 */ /* 0x000fe200000000ff */
[----:B------:R-:W-:-:S03]  /*1660*/  @!P1 FFMA R19, R19, 1.84467440737095516160e+19, RZ ;  /* 0x5f80000013139823 */ /* 0x000fc600000000ff */
[----:B------:R-:W-:-:S07]  /*1670*/  @!P1 VIADD R25, R25, 0x40 ;  /* 0x0000004019199836 */ /* 0x000fce0000000000 */
.L_x_26:
[----:B------:R-:W-:Y:S01]  /*1680*/  LEA R28, R24, 0xc0800000, 0x17 ;  /* 0xc0800000181c7811 */ /* 0x000fe200078eb8ff */
[----:B------:R-:W-:Y:S01]  /*1690*/  BSSY.RECONVERGENT B3, `(.L_x_31) ;  /* 0x0000036000037945 */ /* 0x000fe20003800200 */
[----:B------:R-:W-:-:S03]  /*16a0*/  IADD3 R29, PT, PT, R26, -0x7f, RZ ;  /* 0xffffff811a1d7810 */ /* 0x000fc60007ffe0ff */
[----:B------:R-:W-:Y:S02]  /*16b0*/  IMAD.IADD R19, R19, 0x1, -R28 ;  /* 0x0000000113137824 */ /* 0x000fe400078e0a1c */
[----:B------:R-:W-:Y:S02]  /*16c0*/  IMAD R18, R29, -0x800000, R18 ;  /* 0xff8000001d127824 */ /* 0x000fe400078e0212 */
[----:B------:R-:W0:Y:S01]  /*16d0*/  MUFU.RCP R28, R19 ;  /* 0x00000013001c7308 */ /* 0x000e220000001000 */
[----:B------:R-:W-:-:S04]  /*16e0*/  FADD.FTZ R27, -R19, -RZ ;  /* 0x800000ff131b7221 */ /* 0x000fc80000010100 */
[----:B0-----:R-:W-:-:S04]  /*16f0*/  FFMA R26, R28, R27, 1 ;  /* 0x3f8000001c1a7423 */ /* 0x001fc8000000001b */
[----:B------:R-:W-:Y:S01]  /*1700*/  FFMA R19, R28, R26, R28 ;  /* 0x0000001a1c137223 */ /* 0x000fe2000000001c */
[----:B------:R-:W-:-:S03]  /*1710*/  IADD3 R26, PT, PT, R29, 0x7f, -R24 ;  /* 0x0000007f1d1a7810 */ /* 0x000fc60007ffe818 */
[----:B------:R-:W-:Y:S02]  /*1720*/  FFMA R24, R18, R19, RZ ;  /* 0x0000001312187223 */ /* 0x000fe400000000ff */
[----:B------:R-:W-:Y:S02]  /*1730*/  IMAD.IADD R29, R26, 0x1, R25 ;  /* 0x000000011a1d7824 */ /* 0x000fe400078e0219 */
[----:B------:R-:W-:-:S04]  /*1740*/  FFMA R28, R27, R24, R18 ;  /* 0x000000181b1c7223 */ /* 0x000fc80000000012 */
[----:B------:R-:W-:-:S04]  /*1750*/  FFMA R24, R19, R28, R24 ;  /* 0x0000001c13187223 */ /* 0x000fc80000000018 */
[----:B------:R-:W-:-:S04]  /*1760*/  FFMA R27, R27, R24, R18 ;  /* 0x000000181b1b7223 */ /* 0x000fc80000000012 */
[----:B------:R-:W-:-:S05]  /*1770*/  FFMA R18, R19, R27, R24 ;  /* 0x0000001b13127223 */ /* 0x000fca0000000018 */
[----:B------:R-:W-:-:S04]  /*1780*/  SHF.R.U32.HI R25, RZ, 0x17, R18 ;  /* 0x00000017ff197819 */ /* 0x000fc80000011612 */
[----:B------:R-:W-:-:S05]  /*1790*/  LOP3.LUT R26, R25, 0xff, RZ, 0xc0, !PT ;  /* 0x000000ff191a7812 */ /* 0x000fca00078ec0ff */
[----:B------:R-:W-:-:S05]  /*17a0*/  IMAD.IADD R25, R26, 0x1, R29 ;  /* 0x000000011a197824 */ /* 0x000fca00078e021d */
[----:B------:R-:W-:-:S04]  /*17b0*/  IADD3 R26, PT, PT, R25, -0x1, RZ ;  /* 0xffffffff191a7810 */ /* 0x000fc80007ffe0ff */
[----:B------:R-:W-:-:S13]  /*17c0*/  ISETP.GE.U32.AND P0, PT, R26, 0xfe, PT ;  /* 0x000000fe1a00780c */ /* 0x000fda0003f06070 */
[----:B------:R-:W-:Y:S05]  /*17d0*/  @!P0 BRA `(.L_x_32) ;  /* 0x0000000000808947 */ /* 0x000fea0003800000 */
[----:B------:R-:W-:-:S13]  /*17e0*/  ISETP.GT.AND P0, PT, R25, 0xfe, PT ;  /* 0x000000fe1900780c */ /* 0x000fda0003f04270 */
[----:B------:R-:W-:Y:S05]  /*17f0*/  @P0 BRA `(.L_x_33) ;  /* 0x00000000006c0947 */ /* 0x000fea0003800000 */
[----:B------:R-:W-:-:S13]  /*1800*/  ISETP.GE.AND P0, PT, R25, 0x1, PT ;  /* 0x000000011900780c */ /* 0x000fda0003f06270 */
[----:B------:R-:W-:Y:S05]  /*1810*/  @P0 BRA `(.L_x_34) ;  /* 0x0000000000740947 */ /* 0x000fea0003800000 */
[----:B------:R-:W-:Y:S02]  /*1820*/  ISETP.GE.AND P0, PT, R25, -0x18, PT ;  /* 0xffffffe81900780c */ /* 0x000fe40003f06270 */
[----:B------:R-:W-:-:S11]  /*1830*/  LOP3.LUT R18, R18, 0x80000000, RZ, 0xc0, !PT ;  /* 0x8000000012127812 */ /* 0x000fd600078ec0ff */
[----:B------:R-:W-:Y:S05]  /*1840*/  @!P0 BRA `(.L_x_34) ;  /* 0x0000000000688947 */ /* 0x000fea0003800000 */
[CCC-:B------:R-:W-:Y:S01]  /*1850*/  FFMA.RZ R28, R19.reuse, R27.reuse, R24.reuse ;  /* 0x0000001b131c7223 */ /* 0x1c0fe2000000c018 */
[CCC-:B------:R-:W-:Y:S01]  /*1860*/  FFMA.RP R26, R19.reuse, R27.reuse, R24.reuse ;  /* 0x0000001b131a7223 */ /* 0x1c0fe20000008018 */
[----:B------:R-:W-:Y:S01]  /*1870*/  FFMA.RM R19, R19, R27, R24 ;  /* 0x0000001b13137223 */ /* 0x000fe20000004018 */
[C---:B------:R-:W-:Y:S01]  /*1880*/  VIADD R27, R25.reuse, 0x20 ;  /* 0x00000020191b7836 */ /* 0x040fe20000000000 */
[C---:B------:R-:W-:Y:S02]  /*1890*/  ISETP.NE.AND P2, PT, R25.reuse, RZ, PT ;  /* 0x000000ff1900720c */ /* 0x040fe40003f45270 */
[----:B------:R-:W-:Y:S02]  /*18a0*/  LOP3.LUT R24, R28, 0x7fffff, RZ, 0xc0, !PT ;  /* 0x007fffff1c187812 */ /* 0x000fe400078ec0ff */
[----:B------:R-:W-:Y:S01]  /*18b0*/  ISETP.NE.AND P1, PT, R25, RZ, PT ;  /* 0x000000ff1900720c */ /* 0x000fe20003f25270 */
[----:B------:R-:W-:Y:S01]  /*18c0*/  IMAD.MOV R25, RZ, RZ, -R25 ;  /* 0x000000ffff197224 */ /* 0x000fe200078e0a19 */
[----:B------:R-:W-:-:S02]  /*18d0*/  LOP3.LUT R24, R24, 0x800000, RZ, 0xfc, !PT ;  /* 0x0080000018187812 */ /* 0x000fc400078efcff */
[----:B------:R-:W-:Y:S02]  /*18e0*/  FSETP.NEU.FTZ.AND P0, PT, R26, R19, PT ;  /* 0x000000131a00720b */ /* 0x000fe40003f1d000 */
[----:B------:R-:W-:Y:S02]  /*18f0*/  SHF.L.U32 R27, R24, R27, RZ ;  /* 0x0000001b181b7219 */ /* 0x000fe400000006ff */
[----:B------:R-:W-:Y:S02]  /*1900*/  SEL R19, R25, RZ, P2 ;  /* 0x000000ff19137207 */ /* 0x000fe40001000000 */
[----:B------:R-:W-:Y:S02]  /*1910*/  ISETP.NE.AND P1, PT, R27, RZ, P1 ;  /* 0x000000ff1b00720c */ /* 0x000fe40000f25270 */
[----:B------:R-:W-:Y:S02]  /*1920*/  SHF.R.U32.HI R19, RZ, R19, R24 ;  /* 0x00000013ff137219 */ /* 0x000fe40000011618 */
[----:B------:R-:W-:-:S02]  /*1930*/  PLOP3.LUT P0, PT, P0, P1, PT, 0xf8, 0x8f ;  /* 0x00000000008f781c */ /* 0x000fc40000703f70 */
[----:B------:R-:W-:Y:S02]  /*1940*/  SHF.R.U32.HI R25, RZ, 0x1, R19 ;  /* 0x00000001ff197819 */ /* 0x000fe40000011613 */
[----:B------:R-:W-:-:S04]  /*1950*/  SEL R24, RZ, 0x1, !P0 ;  /* 0x00000001ff187807 */ /* 0x000fc80004000000 */
[----:B------:R-:W-:-:S04]  /*1960*/  LOP3.LUT R24, R24, 0x1, R25, 0xf8, !PT ;  /* 0x0000000118187812 */ /* 0x000fc800078ef819 */
[----:B------:R-:W-:-:S04]  /*1970*/  LOP3.LUT R24, R24, R19, RZ, 0xc0, !PT ;  /* 0x0000001318187212 */ /* 0x000fc800078ec0ff */
[----:B------:R-:W-:-:S04]  /*1980*/  IADD3 R25, PT, PT, R25, R24, RZ ;  /* 0x0000001819197210 */ /* 0x000fc80007ffe0ff */
[----:B------:R-:W-:Y:S01]  /*1990*/  LOP3.LUT R18, R25, R18, RZ, 0xfc, !PT ;  /* 0x0000001219127212 */ /* 0x000fe200078efcff */
[----:B------:R-:W-:Y:S06]  /*19a0*/  BRA `(.L_x_34) ;  /* 0x0000000000107947 */ /* 0x000fec0003800000 */
.L_x_33:
[----:B------:R-:W-:-:S04]  /*19b0*/  LOP3.LUT R18, R18, 0x80000000, RZ, 0xc0, !PT ;  /* 0x8000000012127812 */ /* 0x000fc800078ec0ff */
[----:B------:R-:W-:Y:S01]  /*19c0*/  LOP3.LUT R18, R18, 0x7f800000, RZ, 0xfc, !PT ;  /* 0x7f80000012127812 */ /* 0x000fe200078efcff */
[----:B------:R-:W-:Y:S06]  /*19d0*/  BRA `(.L_x_34) ;  /* 0x0000000000047947 */ /* 0x000fec0003800000 */
.L_x_32:
[----:B------:R-:W-:-:S07]  /*19e0*/  IMAD R18, R29, 0x800000, R18 ;  /* 0x008000001d127824 */ /* 0x000fce00078e0212 */
.L_x_34:
[----:B------:R-:W-:Y:S05]  /*19f0*/  BSYNC.RECONVERGENT B3 ;  /* 0x0000000000037941 */ /* 0x000fea0003800200 */
.L_x_31:
[----:B------:R-:W-:Y:S05]  /*1a00*/  BRA `(.L_x_35) ;  /* 0x0000000000207947 */ /* 0x000fea0003800000 */
.L_x_30:
[----:B------:R-:W-:-:S04]  /*1a10*/  LOP3.LUT R18, R19, 0x80000000, R18, 0x48, !PT ;  /* 0x8000000013127812 */ /* 0x000fc800078e4812 */
[----:B------:R-:W-:Y:S01]  /*1a20*/  LOP3.LUT R18, R18, 0x7f800000, RZ, 0xfc, !PT ;  /* 0x7f80000012127812 */ /* 0x000fe200078efcff */
[----:B------:R-:W-:Y:S06]  /*1a30*/  BRA `(.L_x_35) ;  /* 0x0000000000147947 */ /* 0x000fec0003800000 */
.L_x_29:
[----:B------:R-:W-:Y:S01]  /*1a40*/  LOP3.LUT R18, R19, 0x80000000, R18, 0x48, !PT ;  /* 0x8000000013127812 */ /* 0x000fe200078e4812 */
[----:B------:R-:W-:Y:S06]  /*1a50*/  BRA `(.L_x_35) ;  /* 0x00000000000c7947 */ /* 0x000fec0003800000 */
.L_x_28:
[----:B------:R-:W0:Y:S01]  /*1a60*/  MUFU.RSQ R18, -QNAN ;  /* 0xffc0000000127908 */ /* 0x000e220000001400 */
[----:B------:R-:W-:Y:S05]  /*1a70*/  BRA `(.L_x_35) ;  /* 0x0000000000047947 */ /* 0x000fea0003800000 */
.L_x_27:
[----:B------:R-:W-:-:S07]  /*1a80*/  FADD.FTZ R18, R18, R19 ;  /* 0x0000001312127221 */ /* 0x000fce0000010000 */
.L_x_35:
[----:B------:R-:W-:Y:S05]  /*1a90*/  BSYNC.RECONVERGENT B2 ;  /* 0x0000000000027941 */ /* 0x000fea0003800200 */
.L_x_25:
[----:B0-----:R-:W-:Y:S01]  /*1aa0*/  IMAD.MOV.U32 R24, RZ, RZ, R18 ;  /* 0x000000ffff187224 */ /* 0x001fe200078e0012 */
[----:B------:R-:W-:Y:S01]  /*1ab0*/  MOV R18, R23 ;  /* 0x0000001700127202 */ /* 0x000fe20000000f00 */
[----:B------:R-:W-:-:S04]  /*1ac0*/  IMAD.MOV.U32 R19, RZ, RZ, 0x0 ;  /* 0x00000000ff137424 */ /* 0x000fc800078e00ff */
[----:B------:R-:W-:Y:S05]  /*1ad0*/  RET.REL.NODEC R18 `(_Z19continue_simulationv) ;  /* 0xffffffe412487950 */ /* 0x000fea0003c3ffff */
.L_x_36:
        /* <DEDUP_REMOVED lines=10> */
.L_x_55:


//--------------------- .text._Z18prepare_simulationv --------------------------
	.section	.text._Z18prepare_simulationv,"ax",@progbits
	.align	128
        .global         _Z18prepare_simulationv
        .type           _Z18prepare_simulationv,@function
        .size           _Z18prepare_simulationv,(.L_x_56 - _Z18prepare_simulationv)
        .other          _Z18prepare_simulationv,@"STO_CUDA_ENTRY STV_DEFAULT"
_Z18prepare_simulationv:
.text._Z18prepare_simulationv:
[----:B------:R-:W0:Y:S01]  /*0000*/  LDC R1, c[0x0][0x37c] ;  /* 0x0000df00ff017b82 */ /* 0x000e220000000800 */
[----:B------:R-:W1:Y:S01]  /*0010*/  LDCU UR4, c[0x3][0x48] ;  /* 0x00c00900ff0477ac */ /* 0x000e620008000800 */
[----:B------:R-:W2:Y:S01]  /*0020*/  S2R R10, SR_TID.X ;  /* 0x00000000000a7919 */ /* 0x000ea20000002100 */
[----:B------:R-:W-:Y:S01]  /*0030*/  MOV R0, 0x400 ;  /* 0x0000040000007802 */ /* 0x000fe20000000f00 */
[----:B------:R-:W-:Y:S01]  /*0040*/  IMAD.MOV.U32 R15, RZ, RZ, 0x3f800000 ;  /* 0x3f800000ff0f7424 */ /* 0x000fe200078e00ff */
[----:B------:R-:W2:Y:S01]  /*0050*/  S2R R9, SR_TID.Y ;  /* 0x0000000000097919 */ /* 0x000ea20000002200 */
[----:B0-----:R-:W-:Y:S01]  /*0060*/  VIADD R1, R1, 0xffffffe0 ;  /* 0xffffffe001017836 */ /* 0x001fe20000000000 */
[----:B------:R-:W0:Y:S01]  /*0070*/  S2R R11, SR_CgaCtaId ;  /* 0x00000000000b7919 */ /* 0x000e220000008800 */
[----:B-1----:R-:W1:Y:S01]  /*0080*/  F2F.F64.F32 R6, UR4 ;  /* 0x0000000400067d10 */ /* 0x002e620008201800 */
[----:B------:R-:W3:Y:S07]  /*0090*/  LDCU UR4, c[0x3][0x54] ;  /* 0x00c00a80ff0477ac */ /* 0x000eee0008000800 */
[----:B-1----:R-:W1:Y:S01]  /*00a0*/  MUFU.RCP64H R5, R7 ;  /* 0x0000000700057308 */ /* 0x002e620000001800 */
[----:B------:R-:W-:-:S02]  /*00b0*/  VIADD R4, R7, 0x300402 ;  /* 0x0030040207047836 */ /* 0x000fc40000000000 */
[----:B---3--:R-:W-:Y:S01]  /*00c0*/  FMUL R12, RZ, UR4 ;  /* 0x00000004ff0c7c20 */ /* 0x008fe20008400000 */
[----:B--2---:R-:W-:Y:S02]  /*00d0*/  LEA R10, R9, R10, 0x1 ;  /* 0x0000000a090a7211 */ /* 0x004fe400078e08ff */
[----:B------:R-:W-:Y:S01]  /*00e0*/  FSETP.GEU.AND P0, PT, |R4|, 5.8789094863358348022e-39, PT ;  /* 0x004004020400780b */ /* 0x000fe20003f0e200 */
[----:B------:R-:W-:Y:S01]  /*00f0*/  FMUL R13, R12, 0.63661974668502807617 ;  /* 0x3f22f9830c0d7820 */ /* 0x000fe20000400000 */
[----:B0-----:R-:W-:-:S03]  /*0100*/  LEA R11, R11, R0, 0x18 ;  /* 0x000000000b0b7211 */ /* 0x001fc600078ec0ff */
[----:B------:R-:W0:Y:S01]  /*0110*/  F2I.NTZ R0, R13 ;  /* 0x0000000d00007305 */ /* 0x000e220000203100 */
[----:B-1----:R-:W-:-:S08]  /*0120*/  DFMA R2, -R6, R4, 1 ;  /* 0x3ff000000602742b */ /* 0x002fd00000000104 */
[----:B------:R-:W-:Y:S01]  /*0130*/  DFMA R8, R2, R2, R2 ;  /* 0x000000020208722b */ /* 0x000fe20000000002 */
[----:B------:R-:W-:Y:S01]  /*0140*/  IMAD R2, R10, 0x30, R11 ;  /* 0x000000300a027824 */ /* 0x000fe200078e020b */
[----:B0-----:R-:W-:-:S04]  /*0150*/  I2FP.F32.S32 R3, R0 ;  /* 0x0000000000037245 */ /* 0x001fc80000201400 */
[----:B------:R0:W-:Y:S02]  /*0160*/  STS [R2+0x18], R15 ;  /* 0x0000180f02007388 */ /* 0x0001e40000000800 */
[----:B------:R-:W-:Y:S01]  /*0170*/  DFMA R8, R4, R8, R4 ;  /* 0x000000080408722b */ /* 0x000fe20000000004 */
[C---:B------:R-:W-:Y:S01]  /*0180*/  FFMA R12, R3.reuse, -1.5707962512969970703, R12 ;  /* 0xbfc90fda030c7823 */ /* 0x040fe2000000000c */
[----:B------:R0:W-:Y:S03]  /*0190*/  STS.128 [R2], RZ ;  /* 0x000000ff02007388 */ /* 0x0001e60000000c00 */
[C---:B------:R-:W-:Y:S01]  /*01a0*/  FFMA R12, R3.reuse, -7.5497894158615963534e-08, R12 ;  /* 0xb3a22168030c7823 */ /* 0x040fe2000000000c */
[----:B------:R0:W-:Y:S02]  /*01b0*/  STS.64 [R2+0x10], RZ ;  /* 0x000010ff02007388 */ /* 0x0001e40000000a00 */
[----:B------:R-:W-:Y:S01]  /*01c0*/  DFMA R10, -R6, R8, 1 ;  /* 0x3ff00000060a742b */ /* 0x000fe20000000108 */
[----:B------:R-:W-:-:S07]  /*01d0*/  FFMA R3, R3, -5.3903029534742383927e-15, R12 ;  /* 0xa7c234c503037823 */ /* 0x000fce000000000c */
[----:B------:R-:W-:Y:S01]  /*01e0*/  DFMA R4, R8, R10, R8 ;  /* 0x0000000a0804722b */ /* 0x000fe20000000008 */
[----:B0-----:R-:W-:Y:S10]  /*01f0*/  @P0 BRA `(.L_x_37) ;  /* 0x0000000000180947 */ /* 0x001ff40003800000 */
[----:B------:R-:W-:-:S04]  /*0200*/  LOP3.LUT R4, R7, 0x7fffffff, RZ, 0xc0, !PT ;  /* 0x7fffffff07047812 */ /* 0x000fc800078ec0ff */
[----:B------:R-:W-:Y:S02]  /*0210*/  IADD3 R10, PT, PT, R4, -0x100000, RZ ;  /* 0xfff00000040a7810 */ /* 0x000fe40007ffe0ff */
[----:B------:R-:W-:-:S07]  /*0220*/  MOV R4, 0x240 ;  /* 0x0000024000047802 */ /* 0x000fce0000000f00 */
[----:B------:R-:W-:Y:S05]  /*0230*/  CALL.REL.NOINC `($__internal_2_$__cuda_sm20_dblrcp_rn_slowpath_v3) ;  /* 0x0000000000847944 */ /* 0x000fea0003c00000 */
[----:B------:R-:W-:Y:S01]  /*0240*/  IMAD.MOV.U32 R4, RZ, RZ, R8 ;  /* 0x000000ffff047224 */ /* 0x000fe200078e0008 */
[----:B------:R-:W-:-:S07]  /*0250*/  MOV R5, R9 ;  /* 0x0000000900057202 */ /* 0x000fce0000000f00 */
.L_x_37:
[----:B------:R-:W-:Y:S02]  /*0260*/  IMAD.MOV.U32 R6, RZ, RZ, 0x37cbac00 ;  /* 0x37cbac00ff067424 */ /* 0x000fe400078e00ff */
[----:B------:R-:W-:Y:S01]  /*0270*/  FMUL R7, R3, R3 ;  /* 0x0000000303077220 */ /* 0x000fe20000400000 */
[C---:B------:R-:W-:Y:S01]  /*0280*/  LOP3.LUT R8, R0.reuse, 0x1, RZ, 0xc0, !PT ;  /* 0x0000000100087812 */ /* 0x040fe200078ec0ff */
[----:B------:R-:W0:Y:S01]  /*0290*/  LDC R11, c[0x3][0x4c] ;  /* 0x00c01300ff0b7b82 */ /* 0x000e220000000800 */
[----:B------:R-:W-:Y:S02]  /*02a0*/  VIADD R0, R0, 0x1 ;  /* 0x0000000100007836 */ /* 0x000fe40000000000 */
[----:B------:R-:W-:Y:S01]  /*02b0*/  FFMA R6, R7, R6, -0.0013887860113754868507 ;  /* 0xbab607ed07067423 */ /* 0x000fe20000000006 */
[----:B------:R-:W-:Y:S01]  /*02c0*/  ISETP.NE.U32.AND P0, PT, R8, 0x1, PT ;  /* 0x000000010800780c */ /* 0x000fe20003f05070 */
[----:B------:R-:W0:Y:S01]  /*02d0*/  LDCU UR4, c[0x3][0x50] ;  /* 0x00c00a00ff0477ac */ /* 0x000e220008000800 */
[----:B------:R-:W-:Y:S01]  /*02e0*/  MOV R8, 0x3c0885e4 ;  /* 0x3c0885e400087802 */ /* 0x000fe20000000f00 */
[----:B------:R-:W-:Y:S01]  /*02f0*/  STS [R2+0x2c], RZ ;  /* 0x00002cff02007388 */ /* 0x000fe20000000800 */
[----:B------:R-:W-:Y:S01]  /*0300*/  FSEL R6, R6, -0.00019574658654164522886, P0 ;  /* 0xb94d415306067808 */ /* 0x000fe20000000000 */
[----:B------:R-:W1:Y:S01]  /*0310*/  LDCU.64 UR6, c[0x3][0x58] ;  /* 0x00c00b00ff0677ac */ /* 0x000e620008000a00 */
[----:B------:R-:W-:-:S02]  /*0320*/  FSEL R8, R8, 0.041666727513074874878, !P0 ;  /* 0x3d2aaabb08087808 */ /* 0x000fc40004000000 */
[----:B------:R-:W-:Y:S02]  /*0330*/  MOV R9, 0x3e2aaaa8 ;  /* 0x3e2aaaa800097802 */ /* 0x000fe40000000f00 */
[----:B------:R-:W-:Y:S01]  /*0340*/  LOP3.LUT P1, RZ, R0, 0x2, RZ, 0xc0, !PT ;  /* 0x0000000200ff7812 */ /* 0x000fe2000782c0ff */
[----:B------:R-:W-:Y:S01]  /*0350*/  FFMA R6, R7, R6, R8 ;  /* 0x0000000607067223 */ /* 0x000fe20000000008 */
[----:B------:R-:W-:Y:S02]  /*0360*/  FSEL R8, -R9, -0.4999999701976776123, !P0 ;  /* 0xbeffffff09087808 */ /* 0x000fe40004000100 */
[----:B------:R-:W-:Y:S02]  /*0370*/  FSEL R0, R3, 1, !P0 ;  /* 0x3f80000003007808 */ /* 0x000fe40004000000 */
[----:B------:R-:W2:Y:S01]  /*0380*/  LDC R3, c[0x3][0x60] ;  /* 0x00c01800ff037b82 */ /* 0x000ea20000000800 */
[C---:B------:R-:W-:Y:S02]  /*0390*/  FFMA R6, R7.reuse, R6, R8 ;  /* 0x0000000607067223 */ /* 0x040fe40000000008 */
[----:B------:R-:W-:-:S04]  /*03a0*/  FFMA R7, R7, R0, RZ ;  /* 0x0000000007077223 */ /* 0x000fc800000000ff */
[----:B------:R-:W-:-:S04]  /*03b0*/  FFMA R0, R7, R6, R0 ;  /* 0x0000000607007223 */ /* 0x000fc80000000000 */
[----:B------:R-:W-:-:S04]  /*03c0*/  @P1 FADD R0, RZ, -R0 ;  /* 0x80000000ff001221 */ /* 0x000fc80000000000 */
[----:B0-----:R-:W-:-:S04]  /*03d0*/  FFMA R0, R0, UR4, -R11 ;  /* 0x0000000400007c23 */ /* 0x001fc8000800080b */
[----:B-1----:R-:W-:-:S04]  /*03e0*/  FADD R0, R0, UR6 ;  /* 0x0000000600007e21 */ /* 0x002fc80008000000 */
[----:B--2---:R-:W-:-:S04]  /*03f0*/  FFMA R0, R3, UR7, R0 ;  /* 0x0000000703007c23 */ /* 0x004fc80008000000 */
[----:B------:R-:W0:Y:S02]  /*0400*/  F2F.F64.F32 R6, R0 ;  /* 0x0000000000067310 */ /* 0x000e240000201800 */
[----:B0-----:R-:W-:-:S10]  /*0410*/  DMUL R4, R6, R4 ;  /* 0x0000000406047228 */ /* 0x001fd40000000000 */
[----:B------:R-:W0:Y:S02]  /*0420*/  F2F.F32.F64 R5, R4 ;  /* 0x0000000400057310 */ /* 0x000e240000301000 */
[----:B0-----:R-:W-:Y:S01]  /*0430*/  STS [R2+0x1c], R5 ;  /* 0x00001c0502007388 */ /* 0x001fe20000000800 */
[----:B------:R-:W-:Y:S05]  /*0440*/  EXIT ;  /* 0x000000000000794d */ /* 0x000fea0003800000 */
        .weak           $__internal_2_$__cuda_sm20_dblrcp_rn_slowpath_v3
        .type           $__internal_2_$__cuda_sm20_dblrcp_rn_slowpath_v3,@function
        .size           $__internal_2_$__cuda_sm20_dblrcp_rn_slowpath_v3,(.L_x_56 - $__internal_2_$__cuda_sm20_dblrcp_rn_slowpath_v3)
$__internal_2_$__cuda_sm20_dblrcp_rn_slowpath_v3:
[----:B------:R-:W-:-:S14]  /*0450*/  DSETP.GTU.AND P0, PT, |R6|, +INF , PT ;  /* 0x7ff000000600742a */ /* 0x000fdc0003f0c200 */
[----:B------:R-:W-:Y:S05]  /*0460*/  @P0 BRA `(.L_x_38) ;  /* 0x00000000007c0947 */ /* 0x000fea0003800000 */
[----:B------:R-:W-:-:S05]  /*0470*/  LOP3.LUT R5, R7, 0x7fffffff, RZ, 0xc0, !PT ;  /* 0x7fffffff07057812 */ /* 0x000fca00078ec0ff */
[----:B------:R-:W-:-:S05]  /*0480*/  VIADD R8, R5, 0xffffffff ;  /* 0xffffffff05087836 */ /* 0x000fca0000000000 */
[----:B------:R-:W-:-:S13]  /*0490*/  ISETP.GE.U32.AND P0, PT, R8, 0x7fefffff, PT ;  /* 0x7fefffff0800780c */ /* 0x000fda0003f06070 */
[----:B------:R-:W-:Y:S02]  /*04a0*/  @P0 LOP3.LUT R9, R7, 0x7ff00000, RZ, 0x3c, !PT ;  /* 0x7ff0000007090812 */ /* 0x000fe400078e3cff */
[----:B------:R-:W-:Y:S01]  /*04b0*/  @P0 MOV R8, RZ ;  /* 0x000000ff00080202 */ /* 0x000fe20000000f00 */
[----:B------:R-:W-:Y:S06]  /*04c0*/  @P0 BRA `(.L_x_39) ;  /* 0x00000000006c0947 */ /* 0x000fec0003800000 */
[----:B------:R-:W-:-:S13]  /*04d0*/  ISETP.GE.U32.AND P0, PT, R5, 0x1000001, PT ;  /* 0x010000010500780c */ /* 0x000fda0003f06070 */
[----:B------:R-:W-:Y:S05]  /*04e0*/  @!P0 BRA `(.L_x_40) ;  /* 0x0000000000348947 */ /* 0x000fea0003800000 */
[----:B------:R-:W-:Y:S01]  /*04f0*/  VIADD R9, R7, 0xc0200000 ;  /* 0xc020000007097836 */ /* 0x000fe20000000000 */
[----:B------:R-:W-:-:S03]  /*0500*/  MOV R8, R6 ;  /* 0x0000000600087202 */ /* 0x000fc60000000f00 */
[----:B------:R-:W0:Y:S03]  /*0510*/  MUFU.RCP64H R11, R9 ;  /* 0x00000009000b7308 */ /* 0x000e260000001800 */
[----:B0-----:R-:W-:-:S08]  /*0520*/  DFMA R12, -R8, R10, 1 ;  /* 0x3ff00000080c742b */ /* 0x001fd0000000010a */
[----:B------:R-:W-:-:S08]  /*0530*/  DFMA R12, R12, R12, R12 ;  /* 0x0000000c0c0c722b */ /* 0x000fd0000000000c */
[----:B------:R-:W-:-:S08]  /*0540*/  DFMA R12, R10, R12, R10 ;  /* 0x0000000c0a0c722b */ /* 0x000fd0000000000a */
[----:B------:R-:W-:-:S08]  /*0550*/  DFMA R10, -R8, R12, 1 ;  /* 0x3ff00000080a742b */ /* 0x000fd0000000010c */
[----:B------:R-:W-:-:S08]  /*0560*/  DFMA R10, R12, R10, R12 ;  /* 0x0000000a0c0a722b */ /* 0x000fd0000000000c */
[----:B------:R-:W-:-:S08]  /*0570*/  DMUL R10, R10, 2.2250738585072013831e-308 ;  /* 0x001000000a0a7828 */ /* 0x000fd00000000000 */
[----:B------:R-:W-:-:S08]  /*0580*/  DFMA R6, -R6, R10, 1 ;  /* 0x3ff000000606742b */ /* 0x000fd0000000010a */
[----:B------:R-:W-:-:S08]  /*0590*/  DFMA R6, R6, R6, R6 ;  /* 0x000000060606722b */ /* 0x000fd00000000006 */
[----:B------:R-:W-:Y:S01]  /*05a0*/  DFMA R8, R10, R6, R10 ;  /* 0x000000060a08722b */ /* 0x000fe2000000000a */
[----:B------:R-:W-:Y:S10]  /*05b0*/  BRA `(.L_x_39) ;  /* 0x0000000000307947 */ /* 0x000ff40003800000 */
.L_x_40:
[----:B------:R-:W-:Y:S01]  /*05c0*/  DMUL R6, R6, 8.11296384146066816958e+31 ;  /* 0x4690000006067828 */ /* 0x000fe20000000000 */
[----:B------:R-:W-:-:S05]  /*05d0*/  IMAD.MOV.U32 R8, RZ, RZ, R10 ;  /* 0x000000ffff087224 */ /* 0x000fca00078e000a */
[----:B------:R-:W0:Y:S02]  /*05e0*/  MUFU.RCP64H R9, R7 ;  /* 0x0000000700097308 */ /* 0x000e240000001800 */
[----:B0-----:R-:W-:-:S08]  /*05f0*/  DFMA R10, -R6, R8, 1 ;  /* 0x3ff00000060a742b */ /* 0x001fd00000000108 */
[----:B------:R-:W-:-:S08]  /*0600*/  DFMA R10, R10, R10, R10 ;  /* 0x0000000a0a0a722b */ /* 0x000fd0000000000a */
[----:B------:R-:W-:-:S08]  /*0610*/  DFMA R10, R8, R10, R8 ;  /* 0x0000000a080a722b */ /* 0x000fd00000000008 */
[----:B------:R-:W-:-:S08]  /*0620*/  DFMA R8, -R6, R10, 1 ;  /* 0x3ff000000608742b */ /* 0x000fd0000000010a */
[----:B------:R-:W-:-:S08]  /*0630*/  DFMA R8, R10, R8, R10 ;  /* 0x000000080a08722b */ /* 0x000fd0000000000a */
[----:B------:R-:W-:Y:S01]  /*0640*/  DMUL R8, R8, 8.11296384146066816958e+31 ;  /* 0x4690000008087828 */ /* 0x000fe20000000000 */
[----:B------:R-:W-:Y:S10]  /*0650*/  BRA `(.L_x_39) ;  /* 0x0000000000087947 */ /* 0x000ff40003800000 */
.L_x_38:
[----:B------:R-:W-:Y:S02]  /*0660*/  LOP3.LUT R9, R7, 0x80000, RZ, 0xfc, !PT ;  /* 0x0008000007097812 */ /* 0x000fe400078efcff */
[----:B------:R-:W-:-:S07]  /*0670*/  MOV R8, R6 ;  /* 0x0000000600087202 */ /* 0x000fce0000000f00 */
.L_x_39:
[----:B------:R-:W-:-:S04]  /*0680*/  IMAD.MOV.U32 R5, RZ, RZ, 0x0 ;  /* 0x00000000ff057424 */ /* 0x000fc800078e00ff */
[----:B------:R-:W-:Y:S05]  /*0690*/  RET.REL.NODEC R4 `(_Z18prepare_simulationv) ;  /* 0xfffffff804587950 */ /* 0x000fea0003c3ffff */
.L_x_41:
        /* <DEDUP_REMOVED lines=14> */
.L_x_56:


//--------------------- .text._Z10initkerneli     --------------------------
	.section	.text._Z10initkerneli,"ax",@progbits
	.align	128
        .global         _Z10initkerneli
        .type           _Z10initkerneli,@function
        .size           _Z10initkerneli,(.L_x_60 - _Z10initkerneli)
        .other          _Z10initkerneli,@"STO_CUDA_ENTRY STV_DEFAULT"
_Z10initkerneli:
.text._Z10initkerneli:
[----:B------:R-:W0:Y:S01]  /*0000*/  LDC R1, c[0x0][0x37c] ;  /* 0x0000df00ff017b82 */ /* 0x000e220000000800 */
[----:B------:R-:W1:Y:S07]  /*0010*/  S2R R16, SR_TID.X ;  /* 0x0000000000107919 */ /* 0x000e6e0000002100 */
[----:B------:R-:W1:Y:S01]  /*0020*/  S2UR UR4, SR_CTAID.X ;  /* 0x00000000000479c3 */ /* 0x000e620000002500 */
[----:B------:R-:W-:Y:S01]  /*0030*/  MOV R0, 0x50 ;  /* 0x0000005000007802 */ /* 0x000fe20000000f00 */
[----:B------:R-:W-:Y:S01]  /*0040*/  IMAD.MOV.U32 R4, RZ, RZ, 0x30 ;  /* 0x00000030ff047424 */ /* 0x000fe200078e00ff */
[----:B------:R-:W2:Y:S05]  /*0050*/  LDCU.64 UR36, c[0x0][0x358] ;  /* 0x00006b00ff2477ac */ /* 0x000eaa0008000a00 */
[----:B------:R-:W1:Y:S08]  /*0060*/  LDC R5, c[0x0][0x360] ;  /* 0x0000d800ff057b82 */ /* 0x000e700000000800 */
[----:B------:R3:W4:Y:S01]  /*0070*/  LDC.64 R2, c[0x4][R0] ;  /* 0x0100000000027b82 */ /* 0x0007220000000a00 */
[----:B-1----:R-:W-:-:S02]  /*0080*/  IMAD R16, R5, UR4, R16 ;  /* 0x0000000405107c24 */ /* 0x002fc4000f8e0210 */
[----:B0-23--:R-:W-:-:S07]  /*0090*/  IMAD.MOV.U32 R5, RZ, RZ, RZ ;  /* 0x000000ffff057224 */ /* 0x00dfce00078e00ff */
[----:B------:R-:W-:-:S07]  /*00a0*/  LEPC R20, `(.L_x_42) ;  /* 0x000000001014794e */ /* 0x000fce0000000000 */
[----:B----4-:R-:W-:Y:S05]  /*00b0*/  CALL.ABS.NOINC R2 ;  /* 0x0000000002007343 */ /* 0x010fea0003c00000 */
.L_x_42:
[----:B------:R-:W0:Y:S01]  /*00c0*/  LDC R2, c[0x0][0x380] ;  /* 0x0000e000ff027b82 */ /* 0x000e220000000800 */
[----:B------:R-:W-:Y:S01]  /*00d0*/  IMAD.MOV.U32 R3, RZ, RZ, -0x266e14b1 ;  /* 0xd991eb4fff037424 */ /* 0x000fe200078e00ff */
[----:B------:R-:W-:Y:S01]  /*00e0*/  BSSY.RECONVERGENT B0, `(.L_x_43) ;  /* 0x00000e5000007945 */ /* 0x000fe20003800200 */
[C---:B0-----:R-:W-:Y:S02]  /*00f0*/  LOP3.LUT R0, R2.reuse, 0xaad26b49, RZ, 0x3c, !PT ;  /* 0xaad26b4902007812 */ /* 0x041fe400078e3cff */
[----:B------:R-:W-:-:S03]  /*0100*/  ISETP.GT.AND P0, PT, R2, -0x1, PT ;  /* 0xffffffff0200780c */ /* 0x000fc60003f04270 */
[----:B------:R-:W-:Y:S01]  /*0110*/  IMAD R0, R0, 0x4182bed5, RZ ;  /* 0x4182bed500007824 */ /* 0x000fe200078e02ff */
[----:B------:R-:W-:Y:S02]  /*0120*/  SEL R3, R3, 0x8bf16996, P0 ;  /* 0x8bf1699603037807 */ /* 0x000fe40000000000 */
[----:B------:R-:W-:Y:S01]  /*0130*/  ISETP.NE.AND P0, PT, R16, RZ, PT ;  /* 0x000000ff1000720c */ /* 0x000fe20003f05270 */
[C---:B------:R-:W-:Y:S01]  /*0140*/  VIADD R7, R0.reuse, 0x75bcd15 ;  /* 0x075bcd1500077836 */ /* 0x040fe20000000000 */
[C---:B------:R-:W-:Y:S01]  /*0150*/  IADD3 R6, PT, PT, R3.reuse, 0x64f0c9, R0 ;  /* 0x0064f0c903067810 */ /* 0x040fe20007ffe000 */
[C---:B------:R-:W-:Y:S01]  /*0160*/  VIADD R11, R0.reuse, 0x583f19 ;  /* 0x00583f19000b7836 */ /* 0x040fe20000000000 */
[----:B------:R-:W-:Y:S01]  /*0170*/  LOP3.LUT R8, R0, 0x159a55e5, RZ, 0x3c, !PT ;  /* 0x159a55e500087812 */ /* 0x000fe200078e3cff */
[C---:B------:R-:W-:Y:S01]  /*0180*/  VIADD R9, R3.reuse, 0x1f123bb5 ;  /* 0x1f123bb503097836 */ /* 0x040fe20000000000 */
[----:B------:R-:W-:Y:S01]  /*0190*/  LOP3.LUT R10, R3, 0x5491333, RZ, 0x3c, !PT ;  /* 0x05491333030a7812 */ /* 0x000fe200078e3cff */
[----:B------:R0:W-:Y:S01]  /*01a0*/  ST.E.64 desc[UR36][R4.64], R6 ;  /* 0x0000000604007985 */ /* 0x0001e2000c101b24 */
[----:B------:R-:W-:-:S03]  /*01b0*/  SHF.R.S32.HI R0, RZ, 0x1f, R16 ;  /* 0x0000001fff007819 */ /* 0x000fc60000011410 */
[----:B------:R0:W-:Y:S04]  /*01c0*/  ST.E.64 desc[UR36][R4.64+0x8], R8 ;  /* 0x0000080804007985 */ /* 0x0001e8000c101b24 */
[----:B------:R0:W-:Y:S01]  /*01d0*/  ST.E.64 desc[UR36][R4.64+0x10], R10 ;  /* 0x0000100a04007985 */ /* 0x0001e2000c101b24 */
[----:B------:R-:W-:Y:S05]  /*01e0*/  @!P0 BRA `(.L_x_44) ;  /* 0x0000000c00508947 */ /* 0x000fea0003800000 */
[----:B------:R-:W-:Y:S02]  /*01f0*/  IMAD.MOV.U32 R12, RZ, RZ, RZ ;  /* 0x000000ffff0c7224 */ /* 0x000fe400078e00ff */
[----:B------:R-:W-:-:S07]  /*0200*/  IMAD.MOV.U32 R13, RZ, RZ, R16 ;  /* 0x000000ffff0d7224 */ /* 0x000fce00078e0010 */
.L_x_52:
[----:B------:R-:W-:Y:S01]  /*0210*/  LOP3.LUT R2, R13, 0x3, RZ, 0xc0, !PT ;  /* 0x000000030d027812 */ /* 0x000fe200078ec0ff */
[----:B------:R-:W-:Y:S03]  /*0220*/  BSSY.RECONVERGENT B1, `(.L_x_45) ;  /* 0x00000ca000017945 */ /* 0x000fe60003800200 */
[----:B------:R-:W-:-:S04]  /*0230*/  ISETP.NE.U32.AND P0, PT, R2, RZ, PT ;  /* 0x000000ff0200720c */ /* 0x000fc80003f05070 */
[----:B------:R-:W-:-:S13]  /*0240*/  ISETP.NE.AND.EX P0, PT, RZ, RZ, PT, P0 ;  /* 0x000000ffff00720c */ /* 0x000fda0003f05300 */
[----:B-1----:R-:W-:Y:S05]  /*0250*/  @!P0 BRA `(.L_x_46) ;  /* 0x0000000c00188947 */ /* 0x002fea0003800000 */
[----:B------:R-:W1:Y:S01]  /*0260*/  LDC.64 R2, c[0x4][RZ] ;  /* 0x01000000ff027b82 */ /* 0x000e620000000a00 */
[----:B------:R-:W-:Y:S02]  /*0270*/  IMAD.MOV.U32 R14, RZ, RZ, RZ ;  /* 0x000000ffff0e7224 */ /* 0x000fe400078e00ff */
[----:B-1----:R-:W-:-:S07]  /*0280*/  IMAD.WIDE.U32 R2, R12, 0xc80, R2 ;  /* 0x00000c800c027825 */ /* 0x002fce00078e0002 */
.L_x_51:
[----:B------:R-:W-:Y:S01]  /*0290*/  BSSY.RECONVERGENT B2, `(.L_x_47) ;  /* 0x00000bb000027945 */ /* 0x000fe20003800200 */
[----:B-1----:R-:W-:Y:S01]  /*02a0*/  IMAD.MOV.U32 R15, RZ, RZ, RZ ;  /* 0x000000ffff0f7224 */ /* 0x002fe200078e00ff */
[----:B0-----:R-:W-:Y:S01]  /*02b0*/  CS2R R6, SRZ ;  /* 0x0000000000067805 */ /* 0x001fe2000001ff00 */
[----:B------:R-:W-:Y:S01]  /*02c0*/  IMAD.MOV.U32 R17, RZ, RZ, RZ ;  /* 0x000000ffff117224 */ /* 0x000fe200078e00ff */
[----:B------:R-:W-:-:S07]  /*02d0*/  CS2R R8, SRZ ;  /* 0x0000000000087805 */ /* 0x000fce000001ff00 */
.L_x_50:
[----:B------:R-:W-:-:S05]  /*02e0*/  IMAD.WIDE.U32 R10, R17, 0x4, R4 ;  /* 0x00000004110a7825 */ /* 0x000fca00078e0004 */
[----:B------:R0:W5:Y:S01]  /*02f0*/  LD.E R18, desc[UR36][R10.64+0x4] ;  /* 0x000004240a127980 */ /* 0x000162000c101900 */
[----:B------:R-:W-:Y:S01]  /*0300*/  BSSY.RECONVERGENT B3, `(.L_x_48) ;  /* 0x00000b0000037945 */ /* 0x000fe20003800200 */
[----:B------:R-:W-:-:S07]  /*0310*/  IMAD.MOV.U32 R19, RZ, RZ, RZ ;  /* 0x000000ffff137224 */ /* 0x000fce00078e00ff */
.L_x_49:
[----:B-----5:R-:W-:Y:S01]  /*0320*/  SHF.R.U32.HI R24, RZ, R19, R18 ;  /* 0x00000013ff187219 */ /* 0x020fe20000011612 */
[----:B0-----:R-:W-:-:S03]  /*0330*/  IMAD.SHL.U32 R10, R17, 0x20, RZ ;  /* 0x00000020110a7824 */ /* 0x001fc600078e00ff */
[----:B------:R-:W-:Y:S01]  /*0340*/  LOP3.LUT R11, R24, 0x1, RZ, 0xc0, !PT ;  /* 0x00000001180b7812 */ /* 0x000fe200078ec0ff */
[----:B------:R-:W-:-:S03]  /*0350*/  IMAD.IADD R10, R10, 0x1, R19 ;  /* 0x000000010a0a7824 */ /* 0x000fc600078e0213 */
[----:B------:R-:W-:Y:S01]  /*0360*/  ISETP.NE.U32.AND P0, PT, R11, 0x1, PT ;  /* 0x000000010b00780c */ /* 0x000fe20003f05070 */
[----:B------:R-:W-:-:S03]  /*0370*/  IMAD R11, R10, 0x5, RZ ;  /* 0x000000050a0b7824 */ /* 0x000fc600078e02ff */
[----:B------:R-:W-:Y:S01]  /*0380*/  R2P PR, R24, 0x7e ;  /* 0x0000007e18007804 */ /* 0x000fe20000000000 */
[----:B------:R-:W-:-:S08]  /*0390*/  IMAD.WIDE.U32 R10, R11, 0x4, R2 ;  /* 0x000000040b0a7825 */ /* 0x000fd000078e0002 */
[----:B------:R-:W2:Y:S04]  /*03a0*/  @!P0 LDG.E R20, desc[UR36][R10.64] ;  /* 0x000000240a148981 */ /* 0x000ea8000c1e1900 */
[----:B------:R-:W3:Y:S04]  /*03b0*/  @P1 LDG.E R22, desc[UR36][R10.64+0x14] ;  /* 0x000014240a161981 */ /* 0x000ee8000c1e1900 */
[----:B------:R-:W4:Y:S04]  /*03c0*/  @!P0 LDG.E R21, desc[UR36][R10.64+0x4] ;  /* 0x000004240a158981 */ /* 0x000f28000c1e1900 */
[----:B------:R-:W4:Y:S04]  /*03d0*/  @P2 LDG.E R26, desc[UR36][R10.64+0x28] ;  /* 0x000028240a1a2981 */ /* 0x000f28000c1e1900 */
[----:B------:R-:W4:Y:S04]  /*03e0*/  @!P0 LDG.E R23, desc[UR36][R10.64+0xc] ;  /* 0x00000c240a178981 */ /* 0x000f28000c1e1900 */
[----:B------:R-:W4:Y:S04]  /*03f0*/  @P3 LDG.E R28, desc[UR36][R10.64+0x3c] ;  /* 0x00003c240a1c3981 */ /* 0x000f28000c1e1900 */
[----:B------:R-:W4:Y:S01]  /*0400*/  @P3 LDG.E R25, desc[UR36][R10.64+0x48] ;  /* 0x000048240a193981 */ /* 0x000f22000c1e1900 */
[----:B--2---:R-:W-:-:S03]  /*0410*/  @!P0 LOP3.LUT R15, R15, R20, RZ, 0x3c, !PT ;  /* 0x000000140f0f8212 */ /* 0x004fc600078e3cff */
[----:B------:R-:W2:Y:S01]  /*0420*/  @!P0 LDG.E R20, desc[UR36][R10.64+0x8] ;  /* 0x000008240a148981 */ /* 0x000ea2000c1e1900 */
[----:B---3--:R-:W-:-:S03]  /*0430*/  @P1 LOP3.LUT R15, R15, R22, RZ, 0x3c, !PT ;  /* 0x000000160f0f1212 */ /* 0x008fc600078e3cff */
[----:B------:R-:W3:Y:S01]  /*0440*/  @!P0 LDG.E R22, desc[UR36][R10.64+0x10] ;  /* 0x000010240a168981 */ /* 0x000ee2000c1e1900 */
[----:B----4-:R-:W-:-:S03]  /*0450*/  @!P0 LOP3.LUT R8, R8, R21, RZ, 0x3c, !PT ;  /* 0x0000001508088212 */ /* 0x010fc600078e3cff */
[----:B------:R-:W4:Y:S01]  /*0460*/  @P1 LDG.E R21, desc[UR36][R10.64+0x18] ;  /* 0x000018240a151981 */ /* 0x000f22000c1e1900 */
[----:B------:R-:W-:-:S03]  /*0470*/  @P2 LOP3.LUT R15, R15, R26, RZ, 0x3c, !PT ;  /* 0x0000001a0f0f2212 */ /* 0x000fc600078e3cff */
[----:B------:R-:W4:Y:S01]  /*0480*/  @P1 LDG.E R26, desc[UR36][R10.64+0x24] ;  /* 0x000024240a1a1981 */ /* 0x000f22000c1e1900 */
[----:B------:R-:W-:-:S03]  /*0490*/  @!P0 LOP3.LUT R6, R6, R23, RZ, 0x3c, !PT ;  /* 0x0000001706068212 */ /* 0x000fc600078e3cff */
[----:B------:R-:W4:Y:S01]  /*04a0*/  @P2 LDG.E R23, desc[UR36][R10.64+0x2c] ;  /* 0x00002c240a172981 */ /* 0x000f22000c1e1900 */
[----:B--2---:R-:W-:-:S03]  /*04b0*/  @!P0 LOP3.LUT R9, R9, R20, RZ, 0x3c, !PT ;  /* 0x0000001409098212 */ /* 0x004fc600078e3cff */
[----:B------:R-:W2:Y:S01]  /*04c0*/  @P1 LDG.E R20, desc[UR36][R10.64+0x1c] ;  /* 0x00001c240a141981 */ /* 0x000ea2000c1e1900 */
[----:B---3--:R-:W-:-:S03]  /*04d0*/  @!P0 LOP3.LUT R7, R7, R22, RZ, 0x3c, !PT ;  /* 0x0000001607078212 */ /* 0x008fc600078e3cff */
[----:B------:R-:W3:Y:S01]  /*04e0*/  @P2 LDG.E R22, desc[UR36][R10.64+0x30] ;  /* 0x000030240a162981 */ /* 0x000ee2000c1e1900 */
[----:B----4-:R-:W-:-:S03]  /*04f0*/  @P1 LOP3.LUT R8, R8, R21, RZ, 0x3c, !PT ;  /* 0x0000001508081212 */ /* 0x010fc600078e3cff */
[----:B------:R-:W4:Y:S01]  /*0500*/  @P1 LDG.E R21, desc[UR36][R10.64+0x20] ;  /* 0x000020240a151981 */ /* 0x000f22000c1e1900 */
[----:B------:R-:W-:-:S03]  /*0510*/  @P1 LOP3.LUT R7, R7, R26, RZ, 0x3c, !PT ;  /* 0x0000001a07071212 */ /* 0x000fc600078e3cff */
[----:B------:R-:W4:Y:S01]  /*0520*/  @P2 LDG.E R26, desc[UR36][R10.64+0x38] ;  /* 0x000038240a1a2981 */ /* 0x000f22000c1e1900 */
[----:B------:R-:W-:-:S03]  /*0530*/  @P3 LOP3.LUT R15, R15, R28, RZ, 0x3c, !PT ;  /* 0x0000001c0f0f3212 */ /* 0x000fc600078e3cff */
[----:B------:R-:W4:Y:S01]  /*0540*/  @P4 LDG.E R28, desc[UR36][R10.64+0x50] ;  /* 0x000050240a1c4981 */ /* 0x000f22000c1e1900 */
[----:B------:R-:W-:-:S03]  /*0550*/  @P2 LOP3.LUT R8, R8, R23, RZ, 0x3c, !PT ;  /* 0x0000001708082212 */ /* 0x000fc600078e3cff */
[----:B------:R-:W4:Y:S01]  /*0560*/  @P3 LDG.E R23, desc[UR36][R10.64+0x40] ;  /* 0x000040240a173981 */ /* 0x000f22000c1e1900 */
[----:B--2---:R-:W-:-:S03]  /*0570*/  @P1 LOP3.LUT R9, R9, R20, RZ, 0x3c, !PT ;  /* 0x0000001409091212 */ /* 0x004fc600078e3cff */
[----:B------:R-:W2:Y:S01]  /*0580*/  @P3 LDG.E R20, desc[UR36][R10.64+0x44] ;  /* 0x000044240a143981 */ /* 0x000ea2000c1e1900 */
[----:B---3--:R-:W-:-:S03]  /*0590*/  @P2 LOP3.LUT R9, R9, R22, RZ, 0x3c, !PT ;  /* 0x0000001609092212 */ /* 0x008fc600078e3cff */
[----:B------:R-:W3:Y:S01]  /*05a0*/  @P3 LDG.E R22, desc[UR36][R10.64+0x4c] ;  /* 0x00004c240a163981 */ /* 0x000ee2000c1e1900 */
[----:B----4-:R-:W-:-:S03]  /*05b0*/  @P1 LOP3.LUT R6, R6, R21, RZ, 0x3c, !PT ;  /* 0x0000001506061212 */ /* 0x010fc600078e3cff */
[----:B------:R-:W4:Y:S01]  /*05c0*/  @P2 LDG.E R21, desc[UR36][R10.64+0x34] ;  /* 0x000034240a152981 */ /* 0x000f22000c1e1900 */
[----:B------:R-:W-:-:S03]  /*05d0*/  @P2 LOP3.LUT R7, R7, R26, RZ, 0x3c, !PT ;  /* 0x0000001a07072212 */ /* 0x000fc600078e3cff */
[----:B------:R-:W4:Y:S01]  /*05e0*/  @P5 LDG.E R26, desc[UR36][R10.64+0x64] ;  /* 0x000064240a1a5981 */ /* 0x000f22000c1e1900 */
[----:B------:R-:W-:Y:S02]  /*05f0*/  @P4 LOP3.LUT R15, R15, R28, RZ, 0x3c, !PT ;  /* 0x0000001c0f0f4212 */ /* 0x000fe400078e3cff */
[----:B------:R-:W-:Y:S02]  /*0600*/  @P3 LOP3.LUT R8, R8, R23, RZ, 0x3c, !PT ;  /* 0x0000001708083212 */ /* 0x000fe400078e3cff */
        /* <DEDUP_REMOVED lines=21> */
[----:B------:R-:W-:Y:S02]  /*0760*/  LOP3.LUT P0, RZ, R24, 0x80, RZ, 0xc0, !PT ;  /* 0x0000008018ff7812 */ /* 0x000fe4000780c0ff */
[----:B------:R-:W-:-:S04]  /*0770*/  @P5 LOP3.LUT R8, R8, R25, RZ, 0x3c, !PT ;  /* 0x0000001908085212 */ /* 0x000fc800078e3cff */
[----:B------:R-:W-:-:S07]  /*0780*/  @P6 LOP3.LUT R8, R8, R23, RZ, 0x3c, !PT ;  /* 0x0000001708086212 */ /* 0x000fce00078e3cff */
[----:B------:R-:W4:Y:S04]  /*0790*/  @P0 LDG.E R28, desc[UR36][R10.64+0x8c] ;  /* 0x00008c240a1c0981 */ /* 0x000f28000c1e1900 */
[----:B------:R-:W4:Y:S04]  /*07a0*/  @P0 LDG.E R23, desc[UR36][R10.64+0x90] ;  /* 0x000090240a170981 */ /* 0x000f28000c1e1900 */
        /* <DEDUP_REMOVED lines=11> */
[----:B--2---:R-:W-:Y:S02]  /*0860*/  @P6 LOP3.LUT R7, R7, R20, RZ, 0x3c, !PT ;  /* 0x0000001407076212 */ /* 0x004fe400078e3cff */
[----:B---3--:R-:W-:Y:S02]  /*0870*/  @P0 LOP3.LUT R9, R9, R22, RZ, 0x3c, !PT ;  /* 0x0000001609090212 */ /* 0x008fe400078e3cff */
[----:B----4-:R-:W-:-:S04]  /*0880*/  @P6 LOP3.LUT R6, R6, R21, RZ, 0x3c, !PT ;  /* 0x0000001506066212 */ /* 0x010fc800078e3cff */
[----:B------:R-:W-:Y:S02]  /*0890*/  @P0 LOP3.LUT R6, R6, R25, RZ, 0x3c, !PT ;  /* 0x0000001906060212 */ /* 0x000fe400078e3cff */
[----:B------:R-:W-:Y:S02]  /*08a0*/  @P0 LOP3.LUT R7, R7, R26, RZ, 0x3c, !PT ;  /* 0x0000001a07070212 */ /* 0x000fe400078e3cff */
[----:B------:R-:W-:-:S13]  /*08b0*/  R2P PR, R24.B1, 0x7f ;  /* 0x0000007f18007804 */ /* 0x000fda0000001000 */
[----:B------:R-:W2:Y:S04]  /*08c0*/  @P0 LDG.E R20, desc[UR36][R10.64+0xa0] ;  /* 0x0000a0240a140981 */ /* 0x000ea8000c1e1900 */
[----:B------:R-:W3:Y:S04]  /*08d0*/  @P1 LDG.E R22, desc[UR36][R10.64+0xb4] ;  /* 0x0000b4240a161981 */ /* 0x000ee8000c1e1900 */
[----:B------:R-:W4:Y:S04]  /*08e0*/  @P0 LDG.E R21, desc[UR36][R10.64+0xa4] ;  /* 0x0000a4240a150981 */ /* 0x000f28000c1e1900 */
[----:B------:R-:W4:Y:S04]  /*08f0*/  @P2 LDG.E R26, desc[UR36][R10.64+0xc8] ;  /* 0x0000c8240a1a2981 */ /* 0x000f28000c1e1900 */
        /* <DEDUP_REMOVED lines=21> */
[----:B------:R-:W-:Y:S02]  /*0a50*/  LOP3.LUT P0, RZ, R24, 0x8000, RZ, 0xc0, !PT ;  /* 0x0000800018ff7812 */ /* 0x000fe4000780c0ff */
[----:B------:R-:W-:Y:S01]  /*0a60*/  @P1 LOP3.LUT R9, R9, R26, RZ, 0x3c, !PT ;  /* 0x0000001a09091212 */ /* 0x000fe200078e3cff */
[----:B------:R-:W4:Y:S04]  /*0a70*/  @P2 LDG.E R24, desc[UR36][R10.64+0xd8] ;  /* 0x0000d8240a182981 */ /* 0x000f28000c1e1900 */
[----:B------:R-:W4:Y:S01]  /*0a80*/  @P5 LDG.E R26, desc[UR36][R10.64+0x104] ;  /* 0x000104240a1a5981 */ /* 0x000f22000c1e1900 */
[----:B------:R-:W-:Y:S02]  /*0a90*/  @P4 LOP3.LUT R15, R15, R28, RZ, 0x3c, !PT ;  /* 0x0000001c0f0f4212 */ /* 0x000fe400078e3cff */
[----:B------:R-:W-:-:S02]  /*0aa0*/  @P2 LOP3.LUT R8, R8, R23, RZ, 0x3c, !PT ;  /* 0x0000001708082212 */ /* 0x000fc400078e3cff */
        /* <DEDUP_REMOVED lines=8> */
[----:B------:R-:W-:Y:S02]  /*0b30*/  @P2 LOP3.LUT R6, R6, R25, RZ, 0x3c, !PT ;  /* 0x0000001906062212 */ /* 0x000fe400078e3cff */
[----:B------:R-:W-:Y:S01]  /*0b40*/  @P2 LOP3.LUT R7, R7, R24, RZ, 0x3c, !PT ;  /* 0x0000001807072212 */ /* 0x000fe200078e3cff */
[----:B------:R-:W4:Y:S01]  /*0b50*/  @P4 LDG.E R25, desc[UR36][R10.64+0xf4] ;  /* 0x0000f4240a194981 */ /* 0x000f22000c1e1900 */
[----:B------:R-:W-:-:S03]  /*0b60*/  @P5 LOP3.LUT R15, R15, R26, RZ, 0x3c, !PT ;  /* 0x0000001a0f0f5212 */ /* 0x000fc600078e3cff */
[----:B------:R-:W4:Y:S04]  /*0b70*/  @P6 LDG.E R26, desc[UR36][R10.64+0x118] ;  /* 0x000118240a1a6981 */ /* 0x000f28000c1e1900 */
        /* <DEDUP_REMOVED lines=29> */
[----:B------:R-:W-:-:S05]  /*0d50*/  VIADD R19, R19, 0x10 ;  /* 0x0000001013137836 */ /* 0x000fca0000000000 */
[----:B------:R-:W-:Y:S02]  /*0d60*/  ISETP.NE.AND P1, PT, R19, 0x20, PT ;  /* 0x000000201300780c */ /* 0x000fe40003f25270 */
[----:B------:R-:W-:-:S04]  /*0d70*/  @P6 LOP3.LUT R6, R6, R23, RZ, 0x3c, !PT ;  /* 0x0000001706066212 */ /* 0x000fc800078e3cff */
[----:B------:R-:W-:Y:S02]  /*0d80*/  @P0 LOP3.LUT R6, R6, R27, RZ, 0x3c, !PT ;  /* 0x0000001b06060212 */ /* 0x000fe400078e3cff */
[----:B--2---:R-:W-:Y:S02]  /*0d90*/  @P6 LOP3.LUT R9, R9, R20, RZ, 0x3c, !PT ;  /* 0x0000001409096212 */ /* 0x004fe400078e3cff */
[----:B---3--:R-:W-:Y:S02]  /*0da0*/  @P6 LOP3.LUT R7, R7, R22, RZ, 0x3c, !PT ;  /* 0x0000001607076212 */ /* 0x008fe400078e3cff */
[----:B----4-:R-:W-:-:S04]  /*0db0*/  @P6 LOP3.LUT R8, R8, R21, RZ, 0x3c, !PT ;  /* 0x0000001508086212 */ /* 0x010fc800078e3cff */
[----:B------:R-:W-:Y:S02]  /*0dc0*/  @P0 LOP3.LUT R8, R8, R25, RZ, 0x3c, !PT ;  /* 0x0000001908080212 */ /* 0x000fe400078e3cff */
[----:B------:R-:W-:Y:S02]  /*0dd0*/  @P0 LOP3.LUT R7, R7, R26, RZ, 0x3c, !PT ;  /* 0x0000001a07070212 */ /* 0x000fe400078e3cff */
[----:B------:R-:W-:Y:S01]  /*0de0*/  @P0 LOP3.LUT R9, R9, R24, RZ, 0x3c, !PT ;  /* 0x0000001809090212 */ /* 0x000fe200078e3cff */
[----:B------:R-:W-:Y:S06]  /*0df0*/  @P1 BRA `(.L_x_49) ;  /* 0xfffffff400481947 */ /* 0x000fec000383ffff */
[----:B------:R-:W-:Y:S05]  /*0e00*/  BSYNC.RECONVERGENT B3 ;  /* 0x0000000000037941 */ /* 0x000fea0003800200 */
.L_x_48:
[----:B------:R-:W-:-:S05]  /*0e10*/  VIADD R17, R17, 0x1 ;  /* 0x0000000111117836 */ /* 0x000fca0000000000 */
[----:B------:R-:W-:-:S13]  /*0e20*/  ISETP.NE.AND P0, PT, R17, 0x5, PT ;  /* 0x000000051100780c */ /* 0x000fda0003f05270 */
[----:B------:R-:W-:Y:S05]  /*0e30*/  @P0 BRA `(.L_x_50) ;  /* 0xfffffff400280947 */ /* 0x000fea000383ffff */
[----:B------:R-:W-:Y:S05]  /*0e40*/  BSYNC.RECONVERGENT B2 ;  /* 0x0000000000027941 */ /* 0x000fea0003800200 */
.L_x_47:
[----:B------:R1:W-:Y:S01]  /*0e50*/  ST.E.64 desc[UR36][R4.64+0x8], R8 ;  /* 0x0000080804007985 */ /* 0x0003e2000c101b24 */
[----:B------:R-:W-:Y:S01]  /*0e60*/  VIADD R14, R14, 0x1 ;  /* 0x000000010e0e7836 */ /* 0x000fe20000000000 */
[----:B------:R-:W-:Y:S02]  /*0e70*/  LOP3.LUT R11, R13, 0x3, RZ, 0xc0, !PT ;  /* 0x000000030d0b7812 */ /* 0x000fe400078ec0ff */
[----:B------:R1:W-:Y:S02]  /*0e80*/  ST.E.64 desc[UR36][R4.64+0x10], R6 ;  /* 0x0000100604007985 */ /* 0x0003e4000c101b24 */
[----:B------:R-:W-:Y:S02]  /*0e90*/  ISETP.GE.U32.AND P0, PT, R14, R11, PT ;  /* 0x0000000b0e00720c */ /* 0x000fe40003f06070 */
[----:B------:R1:W-:Y:S11]  /*0ea0*/  ST.E desc[UR36][R4.64+0x4], R15 ;  /* 0x0000040f04007985 */ /* 0x0003f6000c101924 */
[----:B------:R-:W-:Y:S05]  /*0eb0*/  @!P0 BRA `(.L_x_51) ;  /* 0xfffffff000f48947 */ /* 0x000fea000383ffff */
.L_x_46:
[----:B------:R-:W-:Y:S05]  /*0ec0*/  BSYNC.RECONVERGENT B1 ;  /* 0x0000000000017941 */ /* 0x000fea0003800200 */
.L_x_45:
[C---:B------:R-:W-:Y:S01]  /*0ed0*/  ISETP.GT.U32.AND P0, PT, R13.reuse, 0x3, PT ;  /* 0x000000030d00780c */ /* 0x040fe20003f04070 */
[----:B------:R-:W-:Y:S01]  /*0ee0*/  VIADD R12, R12, 0x1 ;  /* 0x000000010c0c7836 */ /* 0x000fe20000000000 */
[--C-:B------:R-:W-:Y:S02]  /*0ef0*/  SHF.R.U64 R13, R13, 0x2, R0.reuse ;  /* 0x000000020d0d7819 */ /* 0x100fe40000001200 */
[----:B------:R-:W-:Y:S02]  /*0f00*/  ISETP.GT.U32.AND.EX P0, PT, R0, RZ, PT, P0 ;  /* 0x000000ff0000720c */ /* 0x000fe40003f04100 */
[----:B------:R-:W-:-:S11]  /*0f10*/  SHF.R.U32.HI R0, RZ, 0x2, R0 ;  /* 0x00000002ff007819 */ /* 0x000fd60000011600 */
[----:B------:R-:W-:Y:S05]  /*0f20*/  @P0 BRA `(.L_x_52) ;  /* 0xfffffff000b80947 */ /* 0x000fea000383ffff */
.L_x_44:
[----:B------:R-:W-:Y:S05]  /*0f30*/  BSYNC.RECONVERGENT B0 ;  /* 0x0000000000007941 */ /* 0x000fea0003800200 */
.L_x_43:
[----:B------:R-:W2:Y:S01]  /*0f40*/  LDCU.64 UR4, c[0x4][0x40] ;  /* 0x01000800ff0477ac */ /* 0x000ea20008000a00 */
[----:B------:R-:W-:Y:S01]  /*0f50*/  SHF.R.S32.HI R3, RZ, 0x1f, R16 ;  /* 0x0000001fff037819 */ /* 0x000fe20000011410 */
[----:B------:R-:W-:Y:S04]  /*0f60*/  ST.E.64 desc[UR36][R4.64+0x18], RZ ;  /* 0x000018ff04007985 */ /* 0x000fe8000c101b24 */
[----:B------:R-:W-:Y:S04]  /*0f70*/  ST.E desc[UR36][R4.64+0x20], RZ ;  /* 0x000020ff04007985 */ /* 0x000fe8000c101924 */
[----:B------:R-:W-:Y:S01]  /*0f80*/  ST.E.64 desc[UR36][R4.64+0x28], RZ ;  /* 0x000028ff04007985 */ /* 0x000fe2000c101b24 */
[----:B--2---:R-:W-:-:S04]  /*0f90*/  LEA R2, P0, R16, UR4, 0x3 ;  /* 0x0000000410027c11 */ /* 0x004fc8000f8018ff */
[----:B------:R-:W-:-:S05]  /*0fa0*/  LEA.HI.X R3, R16, UR5, R3, 0x3, P0 ;  /* 0x0000000510037c11 */ /* 0x000fca00080f1c03 */
[----:B------:R-:W-:Y:S01]  /*0fb0*/  STG.E.64 desc[UR36][R2.64], R4 ;  /* 0x0000000402007986 */ /* 0x000fe2000c101b24 */
[----:B------:R-:W-:Y:S05]  /*0fc0*/  EXIT ;  /* 0x000000000000794d */ /* 0x000fea0003800000 */
.L_x_53:
        /* <DEDUP_REMOVED lines=11> */
.L_x_60:


//--------------------- .nv.global.init           --------------------------
	.section	.nv.global.init,"aw",@progbits
	.align	4
.nv.global.init:
	.type		__cudart_i2opi_f,@object
	.size		__cudart_i2opi_f,(mrg32k3aM1SubSeq - __cudart_i2opi_f)
__cudart_i2opi_f:
        /*0000*/ 	.byte	0x41, 0x90, 0x43, 0x3c, 0x99, 0x95, 0x62, 0xdb, 0xc0, 0xdd, 0x34, 0xf5, 0xd1, 0x57, 0x27, 0xfc
        /*0010*/ 	.byte	0x29, 0x15, 0x44, 0x4e, 0x6e, 0x83, 0xf9, 0xa2
	.type		mrg32k3aM1SubSeq,@object
	.size		mrg32k3aM1SubSeq,(mrg32k3aM2SubSeq - mrg32k3aM1SubSeq)
mrg32k3aM1SubSeq:
        /*0018*/ 	.byte	0x0b, 0xcc, 0xee, 0x04, 0x73, 0x29, 0x8b, 0x6f, 0xf6, 0x53, 0x03, 0xf6, 0x23, 0xf6, 0xea, 0xda
        /* <DEDUP_REMOVED lines=125> */
	.type		mrg32k3aM2SubSeq,@object
	.size		mrg32k3aM2SubSeq,(mrg32k3aM1 - mrg32k3aM2SubSeq)
mrg32k3aM2SubSeq:
        /* <DEDUP_REMOVED lines=126> */
	.type		mrg32k3aM1,@object
	.size		mrg32k3aM1,(mrg32k3aM1Seq - mrg32k3aM1)
mrg32k3aM1:
        /* <DEDUP_REMOVED lines=144> */
	.type		mrg32k3aM1Seq,@object
	.size		mrg32k3aM1Seq,(mrg32k3aM2 - mrg32k3aM1Seq)
mrg32k3aM1Seq:
        /* <DEDUP_REMOVED lines=144> */
	.type		mrg32k3aM2,@object
	.size		mrg32k3aM2,(mrg32k3aM2Seq - mrg32k3aM2)
mrg32k3aM2:
        /* <DEDUP_REMOVED lines=144> */
	.type		mrg32k3aM2Seq,@object
	.size		mrg32k3aM2Seq,(precalc_xorwow_matrix - mrg32k3aM2Seq)
mrg32k3aM2Seq:
        /* <DEDUP_REMOVED lines=144> */
	.type		precalc_xorwow_matrix,@object
	.size		precalc_xorwow_matrix,(precalc_xorwow_offset_matrix - precalc_xorwow_matrix)
precalc_xorwow_matrix:
        /* <DEDUP_REMOVED lines=6400> */
	.type		precalc_xorwow_offset_matrix,@object
	.size		precalc_xorwow_offset_matrix,(.L_1 - precalc_xorwow_offset_matrix)
precalc_xorwow_offset_matrix:
        /* <DEDUP_REMOVED lines=6400> */
.L_1:


//--------------------- .nv.shared._Z14end_simulationPf --------------------------
	.section	.nv.shared._Z14end_simulationPf,"aw",@nobits
	.sectionflags	@""
	.align	4
.nv.shared._Z14end_simulationPf:
	.zero		1216


//--------------------- .nv.shared.reserved.0     --------------------------
	.section	.nv.shared.reserved.0,"aw",@nobits
	.weak		__nv_reservedSMEM_offset_0_alias
	.size		__nv_reservedSMEM_offset_0_alias, 0, 64
	.other		__nv_reservedSMEM_offset_0_alias,@"STO_CUDA_RESERVED_SHARED STV_DEFAULT"
__nv_reservedSMEM_offset_0_alias:
	.zero		0
	.zero		64


//--------------------- .nv.global                --------------------------
	.section	.nv.global,"aw",@nobits
	.align	8
.nv.global:
	.type		states,@object
	.size		states,(.L_9 - states)
states:
	.zero		32
.L_9:


//--------------------- .nv.shared._Z19continue_simulationv --------------------------
	.section	.nv.shared._Z19continue_simulationv,"aw",@nobits
	.sectionflags	@""
	.align	4
.nv.shared._Z19continue_simulationv:
	.zero		1216


//--------------------- .nv.shared._Z18prepare_simulationv --------------------------
	.section	.nv.shared._Z18prepare_simulationv,"aw",@nobits
	.sectionflags	@""
	.align	4
.nv.shared._Z18prepare_simulationv:
	.zero		1216


//--------------------- .nv.constant0._Z14end_simulationPf --------------------------
	.section	.nv.constant0._Z14end_simulationPf,"a",@progbits
	.sectionflags	@""
	.align	4
.nv.constant0._Z14end_simulationPf:
	.zero		904


//--------------------- .nv.constant0._Z19continue_simulationv --------------------------
	.section	.nv.constant0._Z19continue_simulationv,"a",@progbits
	.sectionflags	@""
	.align	4
.nv.constant0._Z19continue_simulationv:
	.zero		896


//--------------------- .nv.constant0._Z18prepare_simulationv --------------------------
	.section	.nv.constant0._Z18prepare_simulationv,"a",@progbits
	.sectionflags	@""
	.align	4
.nv.constant0._Z18prepare_simulationv:
	.zero		896


//--------------------- .nv.constant0._Z10initkerneli --------------------------
	.section	.nv.constant0._Z10initkerneli,"a",@progbits
	.sectionflags	@""
	.align	4
.nv.constant0._Z10initkerneli:
	.zero		900


//--------------------- SYMBOLS --------------------------

	.type		.nv.reservedSmem.offset0,@object
	.size		.nv.reservedSmem.offset0,0x4
	.type		.nv.reservedSmem.cap,@object
	.size		.nv.reservedSmem.cap,0x4
	.type		malloc,@function
